	.target	sm_100a

	.elftype	@"ET_EXEC"


//--------------------- .note.nv.tkinfo           --------------------------
	.section	.note.nv.tkinfo,"",@"SHT_NOTE"
	.sectionflags	@"SHF_NOTE_NV_TKINFO"
	.tkinfo
        /*0018*/ 	.word	0x00000002
        /*0030*/ 	.string	""
        /*0030*/ 	.string	"ptxas"
        /*0030*/ 	.string	"Cuda compilation tools, release 13.0, V13.0.88"
        /*0030*/ 	.string	"Build cuda_13.0.r13.0/compiler.36424714_0"
        /*0030*/ 	.string	"-arch sm_100a -m 64 "



//--------------------- .note.nv.cuinfo           --------------------------
	.section	.note.nv.cuinfo,"",@"SHT_NOTE"
	.sectionflags	@"SHF_NOTE_NV_CUINFO"
        /*0018*/ 	.short	0x0002
        /*001a*/ 	.short	0x0064
        /*001c*/ 	.short	0x0082
	.zero		2


//--------------------- .nv.info                  --------------------------
	.section	.nv.info,"",@"SHT_CUDA_INFO"
	.align	4


	//----- nvinfo : EIATTR_REGCOUNT
	.align		4
        /*0000*/ 	.byte	0x04, 0x2f
        /*0002*/ 	.short	(.L_16 - .L_15)
	.align		4
.L_15:
        /*0004*/ 	.word	index@(_ZN7cutlass13device_kernelINS_4gemm6kernel13GemmUniversalIN4cute5tupleIJiiiiEEENS1_10collective13CollectiveMmaINS1_35MainloopSm100TmaUmmaWarpSpecializedILi2ELi2ELi4ENS5_IJNS4_1CILi1EEESB_SB_EEEEENS5_IJNSA_ILi64EEENSA_ILi240EEENSA_ILi256EEEEEENS_12float_e4m3_tENS5_IJlSB_lEEESI_SJ_NS4_8TiledMMAINS4_8MMA_AtomIJNS4_10MMA_TraitsINS4_19SM100_MMA_F8F6F4_SSEJSI_SI_fSE_SF_NS4_17integral_constantINS4_4UMMA5MajorELSQ_0EEESR_NSO_INSP_7ScaleInELSS_0EEEST_EEEEEENS4_6LayoutISC_NS5_IJNSA_ILi0EEESX_SX_EEEEENS5_IJNS4_10UnderscoreES10_S10_EEEEENS4_13SM90_TMA_LOADENS4_14ComposedLayoutINS4_7SwizzleILi3ELi4ELi3EEENS4_18smem_ptr_flag_bitsILi8EEENSW_INS5_IJNSA_ILi8EEENSA_ILi128EEEEEENS5_IJS1A_SB_EEEEEEEvNS4_8identityES13_S1E_vS1F_EENS_8epilogue10collective18CollectiveEpilogueINS1H_23Sm100TmaWarpSpecializedILi1ELi1ELi120ELb0ELb0EEEJSH_NS5_IJNSW_ISE_SB_EENSW_ISF_SB_EEEEESI_SJ_SI_SJ_NS1H_6fusion15FusionCallbacksIS1L_NS1P_17LinearCombinationISI_fSI_fLNS_15FloatRoundStyleE2EEESH_S1O_JEEENS4_5SM1004TMEM4LOAD25SM100_TMEM_LOAD_16dp32b8xES13_NS14_INS15_ILi0ELi4ELi3EEES18_NSW_INS5_IJS19_NSA_ILi16EEEEEENS5_IJS20_SB_EEEEEEENS4_39AutoVectorizingCopyWithAssumedAlignmentILi128EEENS4_14SM90_TMA_STOREES24_S26_S26_EEEvvEEEEvNT_6ParamsE)
        /*0008*/ 	.word	0x000000ff


	//----- nvinfo : EIATTR_FRAME_SIZE
	.align		4
.L_16:
        /*000c*/ 	.byte	0x04, 0x11
        /*000e*/ 	.short	(.L_18 - .L_17)
	.align		4
.L_17:
        /*0010*/ 	.word	index@($__internal_2_$__cuda_sm10x_tcgen05_guardrail_trap_unallocated_columns_being_dealloced)
        /*0014*/ 	.word	0x00000038


	//----- nvinfo : EIATTR_FRAME_SIZE
	.align		4
.L_18:
        /*0018*/ 	.byte	0x04, 0x11
        /*001a*/ 	.short	(.L_20 - .L_19)
	.align		4
.L_19:
        /*001c*/ 	.word	index@($__internal_1_$__cuda_sm10x_tcgen05_guardrail_trap_phase_invalid_during_alloc)
        /*0020*/ 	.word	0x00000038


	//----- nvinfo : EIATTR_FRAME_SIZE
	.align		4
.L_20:
        /*0024*/ 	.byte	0x04, 0x11
        /*0026*/ 	.short	(.L_22 - .L_21)
	.align		4
.L_21:
        /*0028*/ 	.word	index@($__internal_0_$__cuda_sm10x_tcgen05_guardrail_trap_col_being_dealloced_not_returned_by_alloc)
        /*002c*/ 	.word	0x00000038


	//----- nvinfo : EIATTR_FRAME_SIZE
	.align		4
.L_22:
        /*0030*/ 	.byte	0x04, 0x11
        /*0032*/ 	.short	(.L_24 - .L_23)
	.align		4
.L_23:
        /*0034*/ 	.word	index@(_ZN7cutlass13device_kernelINS_4gemm6kernel13GemmUniversalIN4cute5tupleIJiiiiEEENS1_10collective13CollectiveMmaINS1_35MainloopSm100TmaUmmaWarpSpecializedILi2ELi2ELi4ENS5_IJNS4_1CILi1EEESB_SB_EEEEENS5_IJNSA_ILi64EEENSA_ILi240EEENSA_ILi256EEEEEENS_12float_e4m3_tENS5_IJlSB_lEEESI_SJ_NS4_8TiledMMAINS4_8MMA_AtomIJNS4_10MMA_TraitsINS4_19SM100_MMA_F8F6F4_SSEJSI_SI_fSE_SF_NS4_17integral_constantINS4_4UMMA5MajorELSQ_0EEESR_NSO_INSP_7ScaleInELSS_0EEEST_EEEEEENS4_6LayoutISC_NS5_IJNSA_ILi0EEESX_SX_EEEEENS5_IJNS4_10UnderscoreES10_S10_EEEEENS4_13SM90_TMA_LOADENS4_14ComposedLayoutINS4_7SwizzleILi3ELi4ELi3EEENS4_18smem_ptr_flag_bitsILi8EEENSW_INS5_IJNSA_ILi8EEENSA_ILi128EEEEEENS5_IJS1A_SB_EEEEEEEvNS4_8identityES13_S1E_vS1F_EENS_8epilogue10collective18CollectiveEpilogueINS1H_23Sm100TmaWarpSpecializedILi1ELi1ELi120ELb0ELb0EEEJSH_NS5_IJNSW_ISE_SB_EENSW_ISF_SB_EEEEESI_SJ_SI_SJ_NS1H_6fusion15FusionCallbacksIS1L_NS1P_17LinearCombinationISI_fSI_fLNS_15FloatRoundStyleE2EEESH_S1O_JEEENS4_5SM1004TMEM4LOAD25SM100_TMEM_LOAD_16dp32b8xES13_NS14_INS15_ILi0ELi4ELi3EEES18_NSW_INS5_IJS19_NSA_ILi16EEEEEENS5_IJS20_SB_EEEEEEENS4_39AutoVectorizingCopyWithAssumedAlignmentILi128EEENS4_14SM90_TMA_STOREES24_S26_S26_EEEvvEEEEvNT_6ParamsE)
        /*0038*/ 	.word	0x00000038


	//----- nvinfo : EIATTR_MIN_STACK_SIZE
	.align		4
.L_24:
        /*003c*/ 	.byte	0x04, 0x12
        /*003e*/ 	.short	(.L_26 - .L_25)
	.align		4
.L_25:
        /*0040*/ 	.word	index@(_ZN7cutlass13device_kernelINS_4gemm6kernel13GemmUniversalIN4cute5tupleIJiiiiEEENS1_10collective13CollectiveMmaINS1_35MainloopSm100TmaUmmaWarpSpecializedILi2ELi2ELi4ENS5_IJNS4_1CILi1EEESB_SB_EEEEENS5_IJNSA_ILi64EEENSA_ILi240EEENSA_ILi256EEEEEENS_12float_e4m3_tENS5_IJlSB_lEEESI_SJ_NS4_8TiledMMAINS4_8MMA_AtomIJNS4_10MMA_TraitsINS4_19SM100_MMA_F8F6F4_SSEJSI_SI_fSE_SF_NS4_17integral_constantINS4_4UMMA5MajorELSQ_0EEESR_NSO_INSP_7ScaleInELSS_0EEEST_EEEEEENS4_6LayoutISC_NS5_IJNSA_ILi0EEESX_SX_EEEEENS5_IJNS4_10UnderscoreES10_S10_EEEEENS4_13SM90_TMA_LOADENS4_14ComposedLayoutINS4_7SwizzleILi3ELi4ELi3EEENS4_18smem_ptr_flag_bitsILi8EEENSW_INS5_IJNSA_ILi8EEENSA_ILi128EEEEEENS5_IJS1A_SB_EEEEEEEvNS4_8identityES13_S1E_vS1F_EENS_8epilogue10collective18CollectiveEpilogueINS1H_23Sm100TmaWarpSpecializedILi1ELi1ELi120ELb0ELb0EEEJSH_NS5_IJNSW_ISE_SB_EENSW_ISF_SB_EEEEESI_SJ_SI_SJ_NS1H_6fusion15FusionCallbacksIS1L_NS1P_17LinearCombinationISI_fSI_fLNS_15FloatRoundStyleE2EEESH_S1O_JEEENS4_5SM1004TMEM4LOAD25SM100_TMEM_LOAD_16dp32b8xES13_NS14_INS15_ILi0ELi4ELi3EEES18_NSW_INS5_IJS19_NSA_ILi16EEEEEENS5_IJS20_SB_EEEEEEENS4_39AutoVectorizingCopyWithAssumedAlignmentILi128EEENS4_14SM90_TMA_STOREES24_S26_S26_EEEvvEEEEvNT_6ParamsE)
        /*0044*/ 	.word	0x00000038
.L_26:


//--------------------- .nv.compat                --------------------------
	.section	.nv.compat,"",@"SHT_CUDA_COMPAT_INFO"
	.align	4
        /*0000*/ 	.byte	0x02, 0x09, 0x01, 0x00, 0x02, 0x02, 0x02, 0x00, 0x02, 0x05, 0x05, 0x00, 0x03, 0x07, 0x01, 0x01
        /*0010*/ 	.byte	0x02, 0x03, 0x01, 0x00, 0x02, 0x06, 0x01, 0x00, 0x04, 0x0b, 0x08, 0x00, 0x09, 0x00, 0x00, 0x00
        /*0020*/ 	.byte	0x00, 0x00, 0x00, 0x00


//--------------------- .nv.info._ZN7cutlass13device_kernelINS_4gemm6kernel13GemmUniversalIN4cute5tupleIJiiiiEEENS1_10collective13CollectiveMmaINS1_35MainloopSm100TmaUmmaWarpSpecializedILi2ELi2ELi4ENS5_IJNS4_1CILi1EEESB_SB_EEEEENS5_IJNSA_ILi64EEENSA_ILi240EEENSA_ILi256EEEEEENS_12float_e4m3_tENS5_IJlSB_lEEESI_SJ_NS4_8TiledMMAINS4_8MMA_AtomIJNS4_10MMA_TraitsINS4_19SM100_MMA_F8F6F4_SSEJSI_SI_fSE_SF_NS4_17integral_constantINS4_4UMMA5MajorELSQ_0EEESR_NSO_INSP_7ScaleInELSS_0EEEST_EEEEEENS4_6LayoutISC_NS5_IJNSA_ILi0EEESX_SX_EEEEENS5_IJNS4_10UnderscoreES10_S10_EEEEENS4_13SM90_TMA_LOADENS4_14ComposedLayoutINS4_7SwizzleILi3ELi4ELi3EEENS4_18smem_ptr_flag_bitsILi8EEENSW_INS5_IJNSA_ILi8EEENSA_ILi128EEEEEENS5_IJS1A_SB_EEEEEEEvNS4_8identityES13_S1E_vS1F_EENS_8epilogue10collective18CollectiveEpilogueINS1H_23Sm100TmaWarpSpecializedILi1ELi1ELi120ELb0ELb0EEEJSH_NS5_IJNSW_ISE_SB_EENSW_ISF_SB_EEEEESI_SJ_SI_SJ_NS1H_6fusion15FusionCallbacksIS1L_NS1P_17LinearCombinationISI_fSI_fLNS_15FloatRoundStyleE2EEESH_S1O_JEEENS4_5SM1004TMEM4LOAD25SM100_TMEM_LOAD_16dp32b8xES13_NS14_INS15_ILi0ELi4ELi3EEES18_NSW_INS5_IJS19_NSA_ILi16EEEEEENS5_IJS20_SB_EEEEEEENS4_39AutoVectorizingCopyWithAssumedAlignmentILi128EEENS4_14SM90_TMA_STOREES24_S26_S26_EEEvvEEEEvNT_6ParamsE --------------------------
	.section	.nv.info._ZN7cutlass13device_kernelINS_4gemm6kernel13GemmUniversalIN4cute5tupleIJiiiiEEENS1_10collective13CollectiveMmaINS1_35MainloopSm100TmaUmmaWarpSpecializedILi2ELi2ELi4ENS5_IJNS4_1CILi1EEESB_SB_EEEEENS5_IJNSA_ILi64EEENSA_ILi240EEENSA_ILi256EEEEEENS_12float_e4m3_tENS5_IJlSB_lEEESI_SJ_NS4_8TiledMMAINS4_8MMA_AtomIJNS4_10MMA_TraitsINS4_19SM100_MMA_F8F6F4_SSEJSI_SI_fSE_SF_NS4_17integral_constantINS4_4UMMA5MajorELSQ_0EEESR_NSO_INSP_7ScaleInELSS_0EEEST_EEEEEENS4_6LayoutISC_NS5_IJNSA_ILi0EEESX_SX_EEEEENS5_IJNS4_10UnderscoreES10_S10_EEEEENS4_13SM90_TMA_LOADENS4_14ComposedLayoutINS4_7SwizzleILi3ELi4ELi3EEENS4_18smem_ptr_flag_bitsILi8EEENSW_INS5_IJNSA_ILi8EEENSA_ILi128EEEEEENS5_IJS1A_SB_EEEEEEEvNS4_8identityES13_S1E_vS1F_EENS_8epilogue10collective18CollectiveEpilogueINS1H_23Sm100TmaWarpSpecializedILi1ELi1ELi120ELb0ELb0EEEJSH_NS5_IJNSW_ISE_SB_EENSW_ISF_SB_EEEEESI_SJ_SI_SJ_NS1H_6fusion15FusionCallbacksIS1L_NS1P_17LinearCombinationISI_fSI_fLNS_15FloatRoundStyleE2EEESH_S1O_JEEENS4_5SM1004TMEM4LOAD25SM100_TMEM_LOAD_16dp32b8xES13_NS14_INS15_ILi0ELi4ELi3EEES18_NSW_INS5_IJS19_NSA_ILi16EEEEEENS5_IJS20_SB_EEEEEEENS4_39AutoVectorizingCopyWithAssumedAlignmentILi128EEENS4_14SM90_TMA_STOREES24_S26_S26_EEEvvEEEEvNT_6ParamsE,"",@"SHT_CUDA_INFO"
	.sectionflags	@""
	.align	4


	//----- nvinfo : EIATTR_CUDA_API_VERSION
	.align		4
        /*0000*/ 	.byte	0x04, 0x37
        /*0002*/ 	.short	(.L_28 - .L_27)
.L_27:
        /*0004*/ 	.word	0x00000082


	//----- nvinfo : EIATTR_KPARAM_INFO
	.align		4
.L_28:
        /*0008*/ 	.byte	0x04, 0x17
        /*000a*/ 	.short	(.L_30 - .L_29)
.L_29:
        /*000c*/ 	.word	0x00000000
        /*0010*/ 	.short	0x0000
        /*0012*/ 	.short	0x0000
        /*0014*/ 	.byte	0x00, 0xf0, 0x01, 0x20


	//----- nvinfo : EIATTR_AT_ENTRY_FRAGMENTS
	.align		4
.L_30:
        /*0018*/ 	.byte	0x04, 0x4f
        /*001a*/ 	.short	(.L_32 - .L_31)


	//   ....[0]....
.L_31:
        /*001c*/ 	.word	0x00000006


	//----- nvinfo : EIATTR_RESERVED_SMEM_USED
	.align		4
.L_32:
        /*0020*/ 	.byte	0x01, 0x41
	.zero		2


	//----- nvinfo : EIATTR_SPARSE_MMA_MASK
	.align		4
        /*0024*/ 	.byte	0x03, 0x50
        /*0026*/ 	.short	0x0000


	//----- nvinfo : EIATTR_TCGEN05_1CTA_USED
	.align		4
        /*0028*/ 	.byte	0x01, 0x51
	.zero		2


	//----- nvinfo : EIATTR_MAXREG_COUNT
	.align		4
        /*002c*/ 	.byte	0x03, 0x1b
        /*002e*/ 	.short	0x00ff


	//----- nvinfo : EIATTR_NUM_BARRIERS
	.align		4
        /*0030*/ 	.byte	0x02, 0x4c
        /*0032*/ 	.byte	0x07
	.zero		1


	//----- nvinfo : EIATTR_EXTERNS
	.align		4
        /*0034*/ 	.byte	0x04, 0x0f
        /*0036*/ 	.short	(.L_34 - .L_33)


	//   ....[0]....
	.align		4
.L_33:
        /*0038*/ 	.word	index@(__assertfail)


	//----- nvinfo : EIATTR_ANNOTATIONS
	.align		4
.L_34:
        /*003c*/ 	.byte	0x04, 0x55
        /*003e*/ 	.short	(.L_36 - .L_35)


	//   ....[0]....
.L_35:
        /*0040*/ 	.word	0x00000001
        /*0044*/ 	.byte	0x70, 0x04, 0x00, 0x00, 0x01, 0x00, 0x00, 0x00, 0x30, 0x0f, 0x00, 0x00, 0x01, 0x00, 0x00, 0x00
        /* <DEDUP_REMOVED lines=15> */
        /*0144*/ 	.byte	0x60, 0xa2, 0x00, 0x00, 0x01, 0x00, 0x00, 0x00, 0x90, 0xa2, 0x00, 0x00


	//----- nvinfo : EIATTR_MERCURY_ISA_VERSION
	.align		4
.L_36:
        /*0150*/ 	.byte	0x03, 0x5f
        /*0152*/ 	.short	0x0101


	//----- nvinfo : EIATTR_INT_WARP_WIDE_INSTR_OFFSETS
	.align		4
        /*0154*/ 	.byte	0x04, 0x31
        /*0156*/ 	.short	(.L_38 - .L_37)


	//   ....[0]....
.L_37:
        /*0158*/ 	.word	0x00003d30


	//   ....[1]....
        /*015c*/ 	.word	0x00003d60


	//   ....[2]....
        /*0160*/ 	.word	0x00003d80


	//   ....[3]....
        /*0164*/ 	.word	0x00004990


	//   ....[4]....
        /*0168*/ 	.word	0x00004a20


	//   ....[5]....
        /*016c*/ 	.word	0x00004a80


	//   ....[6]....
        /*0170*/ 	.word	0x00004ae0


	//   ....[7]....
        /*0174*/ 	.word	0x00004b40


	//   ....[8]....
        /*0178*/ 	.word	0x00004b80


	//   ....[9]....
        /*017c*/ 	.word	0x00004bf0


	//   ....[10]....
        /*0180*/ 	.word	0x00004c30


	//   ....[11]....
        /*0184*/ 	.word	0x00004c50


	//   ....[12]....
        /*0188*/ 	.word	0x00004cb0


	//   ....[13]....
        /*018c*/ 	.word	0x00004cf0


	//   ....[14]....
        /*0190*/ 	.word	0x00004d10


	//   ....[15]....
        /*0194*/ 	.word	0x00004d70


	//   ....[16]....
        /*0198*/ 	.word	0x00004db0


	//   ....[17]....
        /*019c*/ 	.word	0x00004e20


	//   ....[18]....
        /*01a0*/ 	.word	0x00004e40


	//----- nvinfo : EIATTR_COOP_GROUP_MASK_REGIDS
	.align		4
.L_38:
        /*01a4*/ 	.byte	0x04, 0x29
        /*01a6*/ 	.short	(.L_40 - .L_39)


	//   ....[0]....
.L_39:
        /*01a8*/ 	.word	0xffffffff


	//   ....[1]....
        /*01ac*/ 	.word	0xffffffff


	//   ....[2]....
        /*01b0*/ 	.word	0xffffffff


	//   ....[3]....
        /*01b4*/ 	.word	0xffffffff


	//   ....[4]....
        /*01b8*/ 	.word	0xffffffff


	//   ....[5]....
        /*01bc*/ 	.word	0xffffffff


	//   ....[6]....
        /*01c0*/ 	.word	0xffffffff


	//   ....[7]....
        /*01c4*/ 	.word	0xffffffff


	//   ....[8]....
        /*01c8*/ 	.word	0xffffffff


	//   ....[9]....
        /*01cc*/ 	.word	0xffffffff


	//   ....[10]....
        /*01d0*/ 	.word	0xffffffff


	//   ....[11]....
        /*01d4*/ 	.word	0xffffffff


	//   ....[12]....
        /*01d8*/ 	.word	0xffffffff


	//----- nvinfo : EIATTR_COOP_GROUP_INSTR_OFFSETS
	.align		4
.L_40:
        /*01dc*/ 	.byte	0x04, 0x28
        /*01de*/ 	.short	(.L_42 - .L_41)


	//   ....[0]....
.L_41:
        /*01e0*/ 	.word	0x00000090


	//   ....[1]....
        /*01e4*/ 	.word	0x00000510


	//   ....[2]....
        /*01e8*/ 	.word	0x00000640


	//   ....[3]....
        /*01ec*/ 	.word	0x00000780


	//   ....[4]....
        /*01f0*/ 	.word	0x00000880


	//   ....[5]....
        /*01f4*/ 	.word	0x000009f0


	//   ....[6]....
        /*01f8*/ 	.word	0x00000b90


	//   ....[7]....
        /*01fc*/ 	.word	0x00001f70


	//   ....[8]....
        /*0200*/ 	.word	0x00002d80


	//   ....[9]....
        /*0204*/ 	.word	0x00002f90


	//   ....[10]....
        /*0208*/ 	.word	0x00002fc0


	//   ....[11]....
        /*020c*/ 	.word	0x00003c10


	//   ....[12]....
        /*0210*/ 	.word	0x00003e40


	//----- nvinfo : EIATTR_VRC_CTA_INIT_COUNT
	.align		4
.L_42:
        /*0214*/ 	.byte	0x02, 0x4a
        /*0216*/ 	.byte	0x80
	.zero		1


	//----- nvinfo : EIATTR_SYSCALL_OFFSETS
	.align		4
        /*0218*/ 	.byte	0x04, 0x46
        /*021a*/ 	.short	(.L_44 - .L_43)


	//   ....[0]....
.L_43:
        /*021c*/ 	.word	0x00006790


	//   ....[1]....
        /*0220*/ 	.word	0x00006910


	//   ....[2]....
        /*0224*/ 	.word	0x00006a90


	//   ....[3]....
        /*0228*/ 	.word	0x00006c10


	//   ....[4]....
        /*022c*/ 	.word	0x00006d90


	//   ....[5]....
        /*0230*/ 	.word	0x00006f10


	//   ....[6]....
        /*0234*/ 	.word	0x00007090


	//   ....[7]....
        /*0238*/ 	.word	0x00007210


	//   ....[8]....
        /*023c*/ 	.word	0x00007390


	//   ....[9]....
        /*0240*/ 	.word	0x00007510


	//   ....[10]....
        /*0244*/ 	.word	0x00007690


	//   ....[11]....
        /*0248*/ 	.word	0x00007810


	//   ....[12]....
        /*024c*/ 	.word	0x00007990


	//   ....[13]....
        /*0250*/ 	.word	0x00007b10


	//   ....[14]....
        /*0254*/ 	.word	0x00007ca0


	//----- nvinfo : EIATTR_MBARRIER_INSTR_OFFSETS
	.align		4
.L_44:
        /*0258*/ 	.byte	0x04, 0x39
        /*025a*/ 	.short	(.L_46 - .L_45)


	//   ....[0]....
.L_45:
        /*025c*/ 	.word	0x000005f0
        /*0260*/ 	.word	0x000000ff
        /*0264*/ 	.word	0x00000000
        /*0268*/ 	.short	0x0100
        /*026a*/ 	.byte	0x04
	.zero		1


	//   ....[1]....
        /*026c*/ 	.word	0x00000600
        /*0270*/ 	.word	0x000000ff
        /*0274*/ 	.word	0x00000010
        /*0278*/ 	.short	0x0100
        /*027a*/ 	.byte	0x04
	.zero		1


	//   ....[2]....
        /*027c*/ 	.word	0x00000610
        /*0280*/ 	.word	0x000000ff
        /*0284*/ 	.word	0x00000008
        /*0288*/ 	.short	0x0100
        /*028a*/ 	.byte	0x04
	.zero		1


	//   ....[3]....
        /*028c*/ 	.word	0x00000620
        /*0290*/ 	.word	0x000000ff
        /*0294*/ 	.word	0x00000018
        /*0298*/ 	.short	0x0100
        /*029a*/ 	.byte	0x04
	.zero		1


	//   ....[4]....
        /*029c*/ 	.word	0x00000750
        /*02a0*/ 	.word	0x000000ff
        /*02a4*/ 	.word	0x00000020
        /*02a8*/ 	.short	0x0100
        /*02aa*/ 	.byte	0x04
	.zero		1


	//   ....[5]....
        /*02ac*/ 	.word	0x00000760
        /*02b0*/ 	.word	0x000000ff
        /*02b4*/ 	.word	0x00000028
        /*02b8*/ 	.short	0x0100
        /*02ba*/ 	.byte	0x04
	.zero		1


	//   ....[6]....
        /*02bc*/ 	.word	0x00000850
        /*02c0*/ 	.word	0x000000ff
        /*02c4*/ 	.word	0x00000030
        /*02c8*/ 	.short	0x0100
        /*02ca*/ 	.byte	0x04
	.zero		1


	//   ....[7]....
        /*02cc*/ 	.word	0x00000860
        /*02d0*/ 	.word	0x000000ff
        /*02d4*/ 	.word	0x00000038
        /*02d8*/ 	.short	0x0100
        /*02da*/ 	.byte	0x04
	.zero		1


	//   ....[8]....
        /*02dc*/ 	.word	0x000009a0
        /*02e0*/ 	.word	0x000000ff
        /*02e4*/ 	.word	0x00000040
        /*02e8*/ 	.short	0x0100
        /*02ea*/ 	.byte	0x04
	.zero		1


	//   ....[9]....
        /*02ec*/ 	.word	0x000009b0
        /*02f0*/ 	.word	0x000000ff
        /*02f4*/ 	.word	0x00000050
        /*02f8*/ 	.short	0x0100
        /*02fa*/ 	.byte	0x04
	.zero		1


	//   ....[10]....
        /*02fc*/ 	.word	0x000009c0
        /*0300*/ 	.word	0x000000ff
        /*0304*/ 	.word	0x00000048
        /*0308*/ 	.short	0x0100
        /*030a*/ 	.byte	0x04
	.zero		1


	//   ....[11]....
        /*030c*/ 	.word	0x000009d0
        /*0310*/ 	.word	0x000000ff
        /*0314*/ 	.word	0x00000058
        /*0318*/ 	.short	0x0100
        /*031a*/ 	.byte	0x04
	.zero		1


	//   ....[12]....
        /*031c*/ 	.word	0x00000b00
        /*0320*/ 	.word	0x000000ff
        /*0324*/ 	.word	0x00000060
        /*0328*/ 	.short	0x0100
        /*032a*/ 	.byte	0x04
	.zero		1


	//   ....[13]....
        /*032c*/ 	.word	0x00000b10
        /*0330*/ 	.word	0x000000ff
        /*0334*/ 	.word	0x00000080
        /*0338*/ 	.short	0x0100
        /*033a*/ 	.byte	0x04
	.zero		1


	//   ....[14]....
        /*033c*/ 	.word	0x00000b20
        /*0340*/ 	.word	0x000000ff
        /*0344*/ 	.word	0x00000068
        /*0348*/ 	.short	0x0100
        /*034a*/ 	.byte	0x04
	.zero		1


	//   ....[15]....
        /*034c*/ 	.word	0x00000b30
        /*0350*/ 	.word	0x000000ff
        /*0354*/ 	.word	0x00000088
        /*0358*/ 	.short	0x0100
        /*035a*/ 	.byte	0x04
	.zero		1


	//   ....[16]....
        /*035c*/ 	.word	0x00000b40
        /*0360*/ 	.word	0x000000ff
        /*0364*/ 	.word	0x00000070
        /*0368*/ 	.short	0x0100
        /*036a*/ 	.byte	0x04
	.zero		1


	//   ....[17]....
        /*036c*/ 	.word	0x00000b50
        /*0370*/ 	.word	0x000000ff
        /*0374*/ 	.word	0x00000090
        /*0378*/ 	.short	0x0100
        /*037a*/ 	.byte	0x04
	.zero		1


	//   ....[18]....
        /*037c*/ 	.word	0x00000b60
        /*0380*/ 	.word	0x000000ff
        /*0384*/ 	.word	0x00000078
        /*0388*/ 	.short	0x0100
        /*038a*/ 	.byte	0x04
	.zero		1


	//   ....[19]....
        /*038c*/ 	.word	0x00000b70
        /*0390*/ 	.word	0x000000ff
        /*0394*/ 	.word	0x00000098
        /*0398*/ 	.short	0x0100
        /*039a*/ 	.byte	0x04
	.zero		1


	//   ....[20]....
        /*039c*/ 	.word	0x00000ca0
        /*03a0*/ 	.word	0x000000ff
        /*03a4*/ 	.word	0x000000a0
        /*03a8*/ 	.short	0x0100
        /*03aa*/ 	.byte	0x04
	.zero		1


	//   ....[21]....
        /*03ac*/ 	.word	0x00000cb0
        /*03b0*/ 	.word	0x000000ff
        /*03b4*/ 	.word	0x000000b0
        /*03b8*/ 	.short	0x0100
        /*03ba*/ 	.byte	0x04
	.zero		1


	//   ....[22]....
        /*03bc*/ 	.word	0x00000cc0
        /*03c0*/ 	.word	0x000000ff
        /*03c4*/ 	.word	0x000000a8
        /*03c8*/ 	.short	0x0100
        /*03ca*/ 	.byte	0x04
	.zero		1


	//   ....[23]....
        /*03cc*/ 	.word	0x00000cd0
        /*03d0*/ 	.word	0x000000ff
        /*03d4*/ 	.word	0x000000b8
        /*03d8*/ 	.short	0x0100
        /*03da*/ 	.byte	0x04
	.zero		1


	//   ....[24]....
        /*03dc*/ 	.word	0x00001710
        /*03e0*/ 	.word	0x00000002
        /*03e4*/ 	.word	0x000000b0
        /*03e8*/ 	.short	0x010a
        /*03ea*/ 	.byte	0xff
	.zero		1


	//   ....[25]....
        /*03ec*/ 	.word	0x00001730
        /*03f0*/ 	.word	0x00000002
        /*03f4*/ 	.word	0x000000a0
        /*03f8*/ 	.short	0x0101
        /*03fa*/ 	.byte	0xff
	.zero		1


	//   ....[26]....
        /*03fc*/ 	.word	0x00001810
        /*0400*/ 	.word	0x000000ff
        /*0404*/ 	.word	0x00000010
        /*0408*/ 	.short	0x010a
        /*040a*/ 	.byte	0x06
	.zero		1


	//   ....[27]....
        /*040c*/ 	.word	0x000018b0
        /*0410*/ 	.word	0x000000ff
        /*0414*/ 	.word	0x00000010
        /*0418*/ 	.short	0x010a
        /*041a*/ 	.byte	0x21
	.zero		1


	//   ....[28]....
        /*041c*/ 	.word	0x00001a00
        /*0420*/ 	.word	0x000000ff
        /*0424*/ 	.word	0x00000010
        /*0428*/ 	.short	0x010a
        /*042a*/ 	.byte	0x07
	.zero		1


	//   ....[29]....
        /*042c*/ 	.word	0x00001bd0
        /*0430*/ 	.word	0x000000ff
        /*0434*/ 	.word	0x00000038
        /*0438*/ 	.short	0x0101
        /*043a*/ 	.byte	0x04
	.zero		1


	//   ....[30]....
        /*043c*/ 	.word	0x00001bf0
        /*0440*/ 	.word	0x000000ff
        /*0444*/ 	.word	0x00000010
        /*0448*/ 	.short	0x010a
        /*044a*/ 	.byte	0x06
	.zero		1


	//   ....[31]....
        /*044c*/ 	.word	0x00001c70
        /*0450*/ 	.word	0x000000ff
        /*0454*/ 	.word	0x00000010
        /*0458*/ 	.short	0x010a
        /*045a*/ 	.byte	0x21
	.zero		1


	//   ....[32]....
        /*045c*/ 	.word	0x00001dc0
        /*0460*/ 	.word	0x000000ff
        /*0464*/ 	.word	0x00000010
        /*0468*/ 	.short	0x010a
        /*046a*/ 	.byte	0x07
	.zero		1


	//   ....[33]....
        /*046c*/ 	.word	0x00001fa0
        /*0470*/ 	.word	0x00000003
        /*0474*/ 	.word	0x00000040
        /*0478*/ 	.short	0x010a
        /*047a*/ 	.byte	0xff
	.zero		1


	//   ....[34]....
        /*047c*/ 	.word	0x000020f0
        /*0480*/ 	.word	0x00000002
        /*0484*/ 	.word	0x00000000
        /*0488*/ 	.short	0x0101
        /*048a*/ 	.byte	0xff
	.zero		1


	//   ....[35]....
        /*048c*/ 	.word	0x000026f0
        /*0490*/ 	.word	0x000000ff
        /*0494*/ 	.word	0x00000000
        /*0498*/ 	.short	0x010a
        /*049a*/ 	.byte	0x04
	.zero		1


	//   ....[36]....
        /*049c*/ 	.word	0x00002790
        /*04a0*/ 	.word	0x00000000
        /*04a4*/ 	.word	0x00000000
        /*04a8*/ 	.short	0x010a
        /*04aa*/ 	.byte	0xff
	.zero		1


	//   ....[37]....
        /*04ac*/ 	.word	0x000028d0
        /*04b0*/ 	.word	0x00000000
        /*04b4*/ 	.word	0x000000a0
        /*04b8*/ 	.short	0x010a
        /*04ba*/ 	.byte	0xff
	.zero		1


	//   ....[38]....
        /*04bc*/ 	.word	0x00002940
        /*04c0*/ 	.word	0x00000000
        /*04c4*/ 	.word	0x00000000
        /*04c8*/ 	.short	0x0101
        /*04ca*/ 	.byte	0xff
	.zero		1


	//   ....[39]....
        /*04cc*/ 	.word	0x00002950
        /*04d0*/ 	.word	0x000000ff
        /*04d4*/ 	.word	0x00000050
        /*04d8*/ 	.short	0x010a
        /*04da*/ 	.byte	0x04
	.zero		1


	//   ....[40]....
        /*04dc*/ 	.word	0x00002a70
        /*04e0*/ 	.word	0x00000000
        /*04e4*/ 	.word	0x00000040
        /*04e8*/ 	.short	0x010a
        /*04ea*/ 	.byte	0xff
	.zero		1


	//   ....[41]....
        /*04ec*/ 	.word	0x00002b60
        /*04f0*/ 	.word	0x00000000
        /*04f4*/ 	.word	0x00000000
        /*04f8*/ 	.short	0x0101
        /*04fa*/ 	.byte	0xff
	.zero		1


	//   ....[42]....
        /*04fc*/ 	.word	0x00002c10
        /*0500*/ 	.word	0x000000ff
        /*0504*/ 	.word	0x00000050
        /*0508*/ 	.short	0x0106
        /*050a*/ 	.byte	0x04
	.zero		1


	//   ....[43]....
        /*050c*/ 	.word	0x00002c30
        /*0510*/ 	.word	0x000000ff
        /*0514*/ 	.word	0x00000050
        /*0518*/ 	.short	0x010a
        /*051a*/ 	.byte	0x04
	.zero		1


	//   ....[44]....
        /*051c*/ 	.word	0x00002cc0
        /*0520*/ 	.word	0x000000ff
        /*0524*/ 	.word	0x00000050
        /*0528*/ 	.short	0x0106
        /*052a*/ 	.byte	0x07
	.zero		1


	//   ....[45]....
        /*052c*/ 	.word	0x00002d00
        /*0530*/ 	.word	0x00000000
        /*0534*/ 	.word	0x00000050
        /*0538*/ 	.short	0x010a
        /*053a*/ 	.byte	0xff
	.zero		1


	//   ....[46]....
        /*053c*/ 	.word	0x000032d0
        /*0540*/ 	.word	0x00000003
        /*0544*/ 	.word	0x00000040
        /*0548*/ 	.short	0x010a
        /*054a*/ 	.byte	0xff
	.zero		1


	//   ....[47]....
        /*054c*/ 	.word	0x000033d0
        /*0550*/ 	.word	0x00000005
        /*0554*/ 	.word	0x00000000
        /*0558*/ 	.short	0x0101
        /*055a*/ 	.byte	0xff
	.zero		1


	//   ....[48]....
        /*055c*/ 	.word	0x000033e0
        /*0560*/ 	.word	0x000000ff
        /*0564*/ 	.word	0x00000000
        /*0568*/ 	.short	0x010a
        /*056a*/ 	.byte	0x05
	.zero		1


	//   ....[49]....
        /*056c*/ 	.word	0x00003450
        /*0570*/ 	.word	0x000000ff
        /*0574*/ 	.word	0x00000080
        /*0578*/ 	.short	0x010a
        /*057a*/ 	.byte	0x2e
	.zero		1


	//   ....[50]....
        /*057c*/ 	.word	0x00003520
        /*0580*/ 	.word	0x000000ff
        /*0584*/ 	.word	0x00000000
        /*0588*/ 	.short	0x010a
        /*058a*/ 	.byte	0x07
	.zero		1


	//   ....[51]....
        /*058c*/ 	.word	0x00003660
        /*0590*/ 	.word	0x000000ff
        /*0594*/ 	.word	0x00000000
        /*0598*/ 	.short	0x010a
        /*059a*/ 	.byte	0x06
	.zero		1


	//   ....[52]....
        /*059c*/ 	.word	0x00003a40
        /*05a0*/ 	.word	0x000000ff
        /*05a4*/ 	.word	0x00000000
        /*05a8*/ 	.short	0x010a
        /*05aa*/ 	.byte	0x04
	.zero		1


	//   ....[53]....
        /*05ac*/ 	.word	0x00003ad0
        /*05b0*/ 	.word	0x000000ff
        /*05b4*/ 	.word	0x00000000
        /*05b8*/ 	.short	0x010a
        /*05ba*/ 	.byte	0x05
	.zero		1


	//   ....[54]....
        /*05bc*/ 	.word	0x00003b60
        /*05c0*/ 	.word	0x000000ff
        /*05c4*/ 	.word	0x00000000
        /*05c8*/ 	.short	0x010a
        /*05ca*/ 	.byte	0x05
	.zero		1


	//   ....[55]....
        /*05cc*/ 	.word	0x00003bf0
        /*05d0*/ 	.word	0x000000ff
        /*05d4*/ 	.word	0x00000000
        /*05d8*/ 	.short	0x010a
        /*05da*/ 	.byte	0x04
	.zero		1


	//   ....[56]....
        /*05dc*/ 	.word	0x000040d0
        /*05e0*/ 	.word	0x00000002
        /*05e4*/ 	.word	0x00000040
        /*05e8*/ 	.short	0x010a
        /*05ea*/ 	.byte	0xff
	.zero		1


	//   ....[57]....
        /*05ec*/ 	.word	0x00004240
        /*05f0*/ 	.word	0x00000000
        /*05f4*/ 	.word	0x00000000
        /*05f8*/ 	.short	0x0101
        /*05fa*/ 	.byte	0xff
	.zero		1


	//   ....[58]....
        /*05fc*/ 	.word	0x00004700
        /*0600*/ 	.word	0x000000ff
        /*0604*/ 	.word	0x00000038
        /*0608*/ 	.short	0x010a
        /*060a*/ 	.byte	0x1d
	.zero		1


	//   ....[59]....
        /*060c*/ 	.word	0x000048a0
        /*0610*/ 	.word	0x000000ff
        /*0614*/ 	.word	0x00000028
        /*0618*/ 	.short	0x010a
        /*061a*/ 	.byte	0x1d
	.zero		1


	//   ....[60]....
        /*061c*/ 	.word	0x00004e60
        /*0620*/ 	.word	0x000000ff
        /*0624*/ 	.word	0x00000020
        /*0628*/ 	.short	0x010b
        /*062a*/ 	.byte	0x1d
	.zero		1


	//   ....[61]....
        /*062c*/ 	.word	0x00004e70
        /*0630*/ 	.word	0x000000ff
        /*0634*/ 	.word	0x00000000
        /*0638*/ 	.short	0x0101
        /*063a*/ 	.byte	0x2f
	.zero		1


	//   ....[62]....
        /*063c*/ 	.word	0x00004f10
        /*0640*/ 	.word	0x00000002
        /*0644*/ 	.word	0x00000028
        /*0648*/ 	.short	0x010a
        /*064a*/ 	.byte	0xff
	.zero		1


	//   ....[63]....
        /*064c*/ 	.word	0x000052f0
        /*0650*/ 	.word	0x000000ff
        /*0654*/ 	.word	0x00000040
        /*0658*/ 	.short	0x010a
        /*065a*/ 	.byte	0x04
	.zero		1


	//   ....[64]....
        /*065c*/ 	.word	0x000053c0
        /*0660*/ 	.word	0x000000ff
        /*0664*/ 	.word	0x00000000
        /*0668*/ 	.short	0x0101
        /*066a*/ 	.byte	0x04
	.zero		1


	//   ....[65]....
        /*066c*/ 	.word	0x00006050
        /*0670*/ 	.word	0x000000ff
        /*0674*/ 	.word	0x00000020
        /*0678*/ 	.short	0x010a
        /*067a*/ 	.byte	0x2e
	.zero		1


	//   ....[66]....
        /*067c*/ 	.word	0x00006080
        /*0680*/ 	.word	0x000000ff
        /*0684*/ 	.word	0x00000060
        /*0688*/ 	.short	0x010a
        /*068a*/ 	.byte	0x2f
	.zero		1


	//   ....[67]....
        /*068c*/ 	.word	0x00006140
        /*0690*/ 	.word	0x000000ff
        /*0694*/ 	.word	0x00000020
        /*0698*/ 	.short	0x010a
        /*069a*/ 	.byte	0x2e
	.zero		1


	//   ....[68]....
        /*069c*/ 	.word	0x00006580
        /*06a0*/ 	.word	0x000000ff
        /*06a4*/ 	.word	0x00000000
        /*06a8*/ 	.short	0x0101
        /*06aa*/ 	.byte	0x04
	.zero		1


	//   ....[69]....
        /*06ac*/ 	.word	0x000065a0
        /*06b0*/ 	.word	0x000000ff
        /*06b4*/ 	.word	0x00000060
        /*06b8*/ 	.short	0x010a
        /*06ba*/ 	.byte	0x2f
	.zero		1


	//   ....[70]....
        /*06bc*/ 	.word	0x000096c0
        /*06c0*/ 	.word	0x000000ff
        /*06c4*/ 	.word	0x00000000
        /*06c8*/ 	.short	0x0101
        /*06ca*/ 	.byte	0x04
	.zero		1


	//   ....[71]....
        /*06cc*/ 	.word	0x0000a430
        /*06d0*/ 	.word	0x00000002
        /*06d4*/ 	.word	0x000000b0
        /*06d8*/ 	.short	0x010a
        /*06da*/ 	.byte	0xff
	.zero		1


	//   ....[72]....
        /*06dc*/ 	.word	0x0000a490
        /*06e0*/ 	.word	0x00000004
        /*06e4*/ 	.word	0x00000010
        /*06e8*/ 	.short	0x010a
        /*06ea*/ 	.byte	0xff
	.zero		1


	//   ....[73]....
        /*06ec*/ 	.word	0x0000a4f0
        /*06f0*/ 	.word	0x00000004
        /*06f4*/ 	.word	0x00000010
        /*06f8*/ 	.short	0x010a
        /*06fa*/ 	.byte	0xff
	.zero		1


	//   ....[74]....
        /*06fc*/ 	.word	0x0000a540
        /*0700*/ 	.word	0x00000003
        /*0704*/ 	.word	0x00000040
        /*0708*/ 	.short	0x010a
        /*070a*/ 	.byte	0xff
	.zero		1


	//   ....[75]....
        /*070c*/ 	.word	0x0000a5a0
        /*0710*/ 	.word	0x00000003
        /*0714*/ 	.word	0x00000000
        /*0718*/ 	.short	0x010a
        /*071a*/ 	.byte	0xff
	.zero		1


	//   ....[76]....
        /*071c*/ 	.word	0x0000a5f0
        /*0720*/ 	.word	0x00000000
        /*0724*/ 	.word	0x000000a0
        /*0728*/ 	.short	0x010a
        /*072a*/ 	.byte	0xff
	.zero		1


	//   ....[77]....
        /*072c*/ 	.word	0x0000a650
        /*0730*/ 	.word	0x00000003
        /*0734*/ 	.word	0x00000050
        /*0738*/ 	.short	0x010a
        /*073a*/ 	.byte	0xff
	.zero		1


	//   ....[78]....
        /*073c*/ 	.word	0x0000a6a0
        /*0740*/ 	.word	0x00000000
        /*0744*/ 	.word	0x00000040
        /*0748*/ 	.short	0x010a
        /*074a*/ 	.byte	0xff
	.zero		1


	//   ....[79]....
        /*074c*/ 	.word	0x0000a700
        /*0750*/ 	.word	0x00000002
        /*0754*/ 	.word	0x00000050
        /*0758*/ 	.short	0x010a
        /*075a*/ 	.byte	0xff
	.zero		1


	//   ....[80]....
        /*075c*/ 	.word	0x0000a750
        /*0760*/ 	.word	0x00000003
        /*0764*/ 	.word	0x00000040
        /*0768*/ 	.short	0x010a
        /*076a*/ 	.byte	0xff
	.zero		1


	//   ....[81]....
        /*076c*/ 	.word	0x0000a7b0
        /*0770*/ 	.word	0x00000004
        /*0774*/ 	.word	0x00000080
        /*0778*/ 	.short	0x010a
        /*077a*/ 	.byte	0xff
	.zero		1


	//   ....[82]....
        /*077c*/ 	.word	0x0000a810
        /*0780*/ 	.word	0x00000003
        /*0784*/ 	.word	0x00000000
        /*0788*/ 	.short	0x010a
        /*078a*/ 	.byte	0xff
	.zero		1


	//   ....[83]....
        /*078c*/ 	.word	0x0000a870
        /*0790*/ 	.word	0x00000002
        /*0794*/ 	.word	0x00000000
        /*0798*/ 	.short	0x010a
        /*079a*/ 	.byte	0xff
	.zero		1


	//   ....[84]....
        /*079c*/ 	.word	0x0000a8d0
        /*07a0*/ 	.word	0x00000003
        /*07a4*/ 	.word	0x00000000
        /*07a8*/ 	.short	0x010a
        /*07aa*/ 	.byte	0xff
	.zero		1


	//   ....[85]....
        /*07ac*/ 	.word	0x0000a930
        /*07b0*/ 	.word	0x00000003
        /*07b4*/ 	.word	0x00000000
        /*07b8*/ 	.short	0x010a
        /*07ba*/ 	.byte	0xff
	.zero		1


	//   ....[86]....
        /*07bc*/ 	.word	0x0000a990
        /*07c0*/ 	.word	0x00000002
        /*07c4*/ 	.word	0x00000000
        /*07c8*/ 	.short	0x010a
        /*07ca*/ 	.byte	0xff
	.zero		1


	//   ....[87]....
        /*07cc*/ 	.word	0x0000a9e0
        /*07d0*/ 	.word	0x00000002
        /*07d4*/ 	.word	0x00000040
        /*07d8*/ 	.short	0x010a
        /*07da*/ 	.byte	0xff
	.zero		1


	//   ....[88]....
        /*07dc*/ 	.word	0x0000aa40
        /*07e0*/ 	.word	0x00000002
        /*07e4*/ 	.word	0x00000038
        /*07e8*/ 	.short	0x010a
        /*07ea*/ 	.byte	0xff
	.zero		1


	//   ....[89]....
        /*07ec*/ 	.word	0x0000aaa0
        /*07f0*/ 	.word	0x00000002
        /*07f4*/ 	.word	0x00000028
        /*07f8*/ 	.short	0x010a
        /*07fa*/ 	.byte	0xff
	.zero		1


	//   ....[90]....
        /*07fc*/ 	.word	0x0000ab00
        /*0800*/ 	.word	0x00000002
        /*0804*/ 	.word	0x00000040
        /*0808*/ 	.short	0x010a
        /*080a*/ 	.byte	0xff
	.zero		1


	//   ....[91]....
        /*080c*/ 	.word	0x0000ab60
        /*0810*/ 	.word	0x00000002
        /*0814*/ 	.word	0x00000020
        /*0818*/ 	.short	0x010a
        /*081a*/ 	.byte	0xff
	.zero		1


	//   ....[92]....
        /*081c*/ 	.word	0x0000abc0
        /*0820*/ 	.word	0x00000000
        /*0824*/ 	.word	0x00000060
        /*0828*/ 	.short	0x010a
        /*082a*/ 	.byte	0xff
	.zero		1


	//----- nvinfo : EIATTR_NUM_MBARRIERS
	.align		4
.L_46:
        /*082c*/ 	.byte	0x03, 0x38
        /*082e*/ 	.short	0x0018


	//----- nvinfo : EIATTR_EXIT_INSTR_OFFSETS
	.align		4
        /*0830*/ 	.byte	0x04, 0x1c
        /*0832*/ 	.short	(.L_48 - .L_47)


	//   ....[0]....
.L_47:
        /*0834*/ 	.word	0x000027c0


	//   ....[1]....
        /*0838*/ 	.word	0x00002cd0


	//   ....[2]....
        /*083c*/ 	.word	0x00002d30


	//   ....[3]....
        /*0840*/ 	.word	0x00003e50


	//   ....[4]....
        /*0844*/ 	.word	0x00004f40


	//   ....[5]....
        /*0848*/ 	.word	0x00004f80


	//   ....[6]....
        /*084c*/ 	.word	0x0000a420


	//----- nvinfo : EIATTR_MAX_THREADS
	.align		4
.L_48:
        /*0850*/ 	.byte	0x04, 0x05
        /*0852*/ 	.short	(.L_50 - .L_49)
.L_49:
        /*0854*/ 	.word	0x00000100
        /*0858*/ 	.word	0x00000001
        /*085c*/ 	.word	0x00000001


	//----- nvinfo : EIATTR_CRS_STACK_SIZE
	.align		4
.L_50:
        /*0860*/ 	.byte	0x04, 0x1e
        /*0862*/ 	.short	(.L_52 - .L_51)
.L_51:
        /*0864*/ 	.word	0x00000000


	//----- nvinfo : EIATTR_CBANK_PARAM_SIZE
	.align		4
.L_52:
        /*0868*/ 	.byte	0x03, 0x19
        /*086a*/ 	.short	0x0800


	//----- nvinfo : EIATTR_PARAM_CBANK
	.align		4
        /*086c*/ 	.byte	0x04, 0x0a
        /*086e*/ 	.short	(.L_54 - .L_53)
	.align		4
.L_53:
        /*0870*/ 	.word	index@(.nv.constant0._ZN7cutlass13device_kernelINS_4gemm6kernel13GemmUniversalIN4cute5tupleIJiiiiEEENS1_10collective13CollectiveMmaINS1_35MainloopSm100TmaUmmaWarpSpecializedILi2ELi2ELi4ENS5_IJNS4_1CILi1EEESB_SB_EEEEENS5_IJNSA_ILi64EEENSA_ILi240EEENSA_ILi256EEEEEENS_12float_e4m3_tENS5_IJlSB_lEEESI_SJ_NS4_8TiledMMAINS4_8MMA_AtomIJNS4_10MMA_TraitsINS4_19SM100_MMA_F8F6F4_SSEJSI_SI_fSE_SF_NS4_17integral_constantINS4_4UMMA5MajorELSQ_0EEESR_NSO_INSP_7ScaleInELSS_0EEEST_EEEEEENS4_6LayoutISC_NS5_IJNSA_ILi0EEESX_SX_EEEEENS5_IJNS4_10UnderscoreES10_S10_EEEEENS4_13SM90_TMA_LOADENS4_14ComposedLayoutINS4_7SwizzleILi3ELi4ELi3EEENS4_18smem_ptr_flag_bitsILi8EEENSW_INS5_IJNSA_ILi8EEENSA_ILi128EEEEEENS5_IJS1A_SB_EEEEEEEvNS4_8identityES13_S1E_vS1F_EENS_8epilogue10collective18CollectiveEpilogueINS1H_23Sm100TmaWarpSpecializedILi1ELi1ELi120ELb0ELb0EEEJSH_NS5_IJNSW_ISE_SB_EENSW_ISF_SB_EEEEESI_SJ_SI_SJ_NS1H_6fusion15FusionCallbacksIS1L_NS1P_17LinearCombinationISI_fSI_fLNS_15FloatRoundStyleE2EEESH_S1O_JEEENS4_5SM1004TMEM4LOAD25SM100_TMEM_LOAD_16dp32b8xES13_NS14_INS15_ILi0ELi4ELi3EEES18_NSW_INS5_IJS19_NSA_ILi16EEEEEENS5_IJS20_SB_EEEEEEENS4_39AutoVectorizingCopyWithAssumedAlignmentILi128EEENS4_14SM90_TMA_STOREES24_S26_S26_EEEvvEEEEvNT_6ParamsE)
        /*0874*/ 	.short	0x0380
        /*0876*/ 	.short	0x0800


	//----- nvinfo : EIATTR_SW_WAR
	.align		4
.L_54:
        /*0878*/ 	.byte	0x04, 0x36
        /*087a*/ 	.short	(.L_56 - .L_55)
.L_55:
        /*087c*/ 	.word	0x00000008
.L_56:


//--------------------- .nv.callgraph             --------------------------
	.section	.nv.callgraph,"",@"SHT_CUDA_CALLGRAPH"
	.align	4
	.sectionentsize	8
	.align		4
        /*0000*/ 	.word	0x00000000
	.align		4
        /*0004*/ 	.word	0xffffffff
	.align		4
        /*0008*/ 	.word	index@(_ZN7cutlass13device_kernelINS_4gemm6kernel13GemmUniversalIN4cute5tupleIJiiiiEEENS1_10collective13CollectiveMmaINS1_35MainloopSm100TmaUmmaWarpSpecializedILi2ELi2ELi4ENS5_IJNS4_1CILi1EEESB_SB_EEEEENS5_IJNSA_ILi64EEENSA_ILi240EEENSA_ILi256EEEEEENS_12float_e4m3_tENS5_IJlSB_lEEESI_SJ_NS4_8TiledMMAINS4_8MMA_AtomIJNS4_10MMA_TraitsINS4_19SM100_MMA_F8F6F4_SSEJSI_SI_fSE_SF_NS4_17integral_constantINS4_4UMMA5MajorELSQ_0EEESR_NSO_INSP_7ScaleInELSS_0EEEST_EEEEEENS4_6LayoutISC_NS5_IJNSA_ILi0EEESX_SX_EEEEENS5_IJNS4_10UnderscoreES10_S10_EEEEENS4_13SM90_TMA_LOADENS4_14ComposedLayoutINS4_7SwizzleILi3ELi4ELi3EEENS4_18smem_ptr_flag_bitsILi8EEENSW_INS5_IJNSA_ILi8EEENSA_ILi128EEEEEENS5_IJS1A_SB_EEEEEEEvNS4_8identityES13_S1E_vS1F_EENS_8epilogue10collective18CollectiveEpilogueINS1H_23Sm100TmaWarpSpecializedILi1ELi1ELi120ELb0ELb0EEEJSH_NS5_IJNSW_ISE_SB_EENSW_ISF_SB_EEEEESI_SJ_SI_SJ_NS1H_6fusion15FusionCallbacksIS1L_NS1P_17LinearCombinationISI_fSI_fLNS_15FloatRoundStyleE2EEESH_S1O_JEEENS4_5SM1004TMEM4LOAD25SM100_TMEM_LOAD_16dp32b8xES13_NS14_INS15_ILi0ELi4ELi3EEES18_NSW_INS5_IJS19_NSA_ILi16EEEEEENS5_IJS20_SB_EEEEEEENS4_39AutoVectorizingCopyWithAssumedAlignmentILi128EEENS4_14SM90_TMA_STOREES24_S26_S26_EEEvvEEEEvNT_6ParamsE)
	.align		4
        /*000c*/ 	.word	index@(__assertfail)
	.align		4
        /*0010*/ 	.word	0x00000000
	.align		4
        /*0014*/ 	.word	0xfffffffe
	.align		4
        /*0018*/ 	.word	0x00000000
	.align		4
        /*001c*/ 	.word	0xfffffffd
	.align		4
        /*0020*/ 	.word	0x00000000
	.align		4
        /*0024*/ 	.word	0xfffffffc


//--------------------- .nv.constant4             --------------------------
	.section	.nv.constant4,"a",@progbits
	.align	8
	.align		8
.nv.constant4:
        /*0000*/ 	.dword	__assertfail
	.align		8
        /*0008*/ 	.dword	__unnamed_1
	.align		8
        /*0010*/ 	.dword	_ZN40_INTERNAL_7894d507_4_k_cu_c4acd4d9_261804cuda3std3__45__cpo5beginE
	.align		8
        /*0018*/ 	.dword	_ZN40_INTERNAL_7894d507_4_k_cu_c4acd4d9_261804cuda3std3__45__cpo3endE
	.align		8
        /*0020*/ 	.dword	_ZN40_INTERNAL_7894d507_4_k_cu_c4acd4d9_261804cuda3std3__45__cpo6cbeginE
	.align		8
        /*0028*/ 	.dword	_ZN40_INTERNAL_7894d507_4_k_cu_c4acd4d9_261804cuda3std3__45__cpo4cendE
	.align		8
        /*0030*/ 	.dword	_ZN40_INTERNAL_7894d507_4_k_cu_c4acd4d9_261804cuda3std3__442_GLOBAL__N__7894d507_4_k_cu_c4acd4d9_261806ignoreE
	.align		8
        /*0038*/ 	.dword	_ZN40_INTERNAL_7894d507_4_k_cu_c4acd4d9_261804cuda3std3__419piecewise_constructE
	.align		8
        /*0040*/ 	.dword	_ZN40_INTERNAL_7894d507_4_k_cu_c4acd4d9_261804cuda3std3__48in_placeE
	.align		8
        /*0048*/ 	.dword	_ZN40_INTERNAL_7894d507_4_k_cu_c4acd4d9_261804cuda3std6ranges3__45__cpo4swapE
	.align		8
        /*0050*/ 	.dword	_ZN40_INTERNAL_7894d507_4_k_cu_c4acd4d9_261804cuda3std6ranges3__45__cpo9iter_moveE
	.align		8
        /*0058*/ 	.dword	_ZN40_INTERNAL_7894d507_4_k_cu_c4acd4d9_261804cute7productE
	.align		8
        /*0060*/ 	.dword	_ZN40_INTERNAL_7894d507_4_k_cu_c4acd4d9_261804cute1_E
	.align		8
        /*0068*/ 	.dword	$str$25
	.align		8
        /*0070*/ 	.dword	$str$26


//--------------------- .text._ZN7cutlass13device_kernelINS_4gemm6kernel13GemmUniversalIN4cute5tupleIJiiiiEEENS1_10collective13CollectiveMmaINS1_35MainloopSm100TmaUmmaWarpSpecializedILi2ELi2ELi4ENS5_IJNS4_1CILi1EEESB_SB_EEEEENS5_IJNSA_ILi64EEENSA_ILi240EEENSA_ILi256EEEEEENS_12float_e4m3_tENS5_IJlSB_lEEESI_SJ_NS4_8TiledMMAINS4_8MMA_AtomIJNS4_10MMA_TraitsINS4_19SM100_MMA_F8F6F4_SSEJSI_SI_fSE_SF_NS4_17integral_constantINS4_4UMMA5MajorELSQ_0EEESR_NSO_INSP_7ScaleInELSS_0EEEST_EEEEEENS4_6LayoutISC_NS5_IJNSA_ILi0EEESX_SX_EEEEENS5_IJNS4_10UnderscoreES10_S10_EEEEENS4_13SM90_TMA_LOADENS4_14ComposedLayoutINS4_7SwizzleILi3ELi4ELi3EEENS4_18smem_ptr_flag_bitsILi8EEENSW_INS5_IJNSA_ILi8EEENSA_ILi128EEEEEENS5_IJS1A_SB_EEEEEEEvNS4_8identityES13_S1E_vS1F_EENS_8epilogue10collective18CollectiveEpilogueINS1H_23Sm100TmaWarpSpecializedILi1ELi1ELi120ELb0ELb0EEEJSH_NS5_IJNSW_ISE_SB_EENSW_ISF_SB_EEEEESI_SJ_SI_SJ_NS1H_6fusion15FusionCallbacksIS1L_NS1P_17LinearCombinationISI_fSI_fLNS_15FloatRoundStyleE2EEESH_S1O_JEEENS4_5SM1004TMEM4LOAD25SM100_TMEM_LOAD_16dp32b8xES13_NS14_INS15_ILi0ELi4ELi3EEES18_NSW_INS5_IJS19_NSA_ILi16EEEEEENS5_IJS20_SB_EEEEEEENS4_39AutoVectorizingCopyWithAssumedAlignmentILi128EEENS4_14SM90_TMA_STOREES24_S26_S26_EEEvvEEEEvNT_6ParamsE --------------------------
	.section	.text._ZN7cutlass13device_kernelINS_4gemm6kernel13GemmUniversalIN4cute5tupleIJiiiiEEENS1_10collective13CollectiveMmaINS1_35MainloopSm100TmaUmmaWarpSpecializedILi2ELi2ELi4ENS5_IJNS4_1CILi1EEESB_SB_EEEEENS5_IJNSA_ILi64EEENSA_ILi240EEENSA_ILi256EEEEEENS_12float_e4m3_tENS5_IJlSB_lEEESI_SJ_NS4_8TiledMMAINS4_8MMA_AtomIJNS4_10MMA_TraitsINS4_19SM100_MMA_F8F6F4_SSEJSI_SI_fSE_SF_NS4_17integral_constantINS4_4UMMA5MajorELSQ_0EEESR_NSO_INSP_7ScaleInELSS_0EEEST_EEEEEENS4_6LayoutISC_NS5_IJNSA_ILi0EEESX_SX_EEEEENS5_IJNS4_10UnderscoreES10_S10_EEEEENS4_13SM90_TMA_LOADENS4_14ComposedLayoutINS4_7SwizzleILi3ELi4ELi3EEENS4_18smem_ptr_flag_bitsILi8EEENSW_INS5_IJNSA_ILi8EEENSA_ILi128EEEEEENS5_IJS1A_SB_EEEEEEEvNS4_8identityES13_S1E_vS1F_EENS_8epilogue10collective18CollectiveEpilogueINS1H_23Sm100TmaWarpSpecializedILi1ELi1ELi120ELb0ELb0EEEJSH_NS5_IJNSW_ISE_SB_EENSW_ISF_SB_EEEEESI_SJ_SI_SJ_NS1H_6fusion15FusionCallbacksIS1L_NS1P_17LinearCombinationISI_fSI_fLNS_15FloatRoundStyleE2EEESH_S1O_JEEENS4_5SM1004TMEM4LOAD25SM100_TMEM_LOAD_16dp32b8xES13_NS14_INS15_ILi0ELi4ELi3EEES18_NSW_INS5_IJS19_NSA_ILi16EEEEEENS5_IJS20_SB_EEEEEEENS4_39AutoVectorizingCopyWithAssumedAlignmentILi128EEENS4_14SM90_TMA_STOREES24_S26_S26_EEEvvEEEEvNT_6ParamsE,"ax",@progbits
	.align	128
.text._ZN7cutlass13device_kernelINS_4gemm6kernel13GemmUniversalIN4cute5tupleIJiiiiEEENS1_10collective13CollectiveMmaINS1_35MainloopSm100TmaUmmaWarpSpecializedILi2ELi2ELi4ENS5_IJNS4_1CILi1EEESB_SB_EEEEENS5_IJNSA_ILi64EEENSA_ILi240EEENSA_ILi256EEEEEENS_12float_e4m3_tENS5_IJlSB_lEEESI_SJ_NS4_8TiledMMAINS4_8MMA_AtomIJNS4_10MMA_TraitsINS4_19SM100_MMA_F8F6F4_SSEJSI_SI_fSE_SF_NS4_17integral_constantINS4_4UMMA5MajorELSQ_0EEESR_NSO_INSP_7ScaleInELSS_0EEEST_EEEEEENS4_6LayoutISC_NS5_IJNSA_ILi0EEESX_SX_EEEEENS5_IJNS4_10UnderscoreES10_S10_EEEEENS4_13SM90_TMA_LOADENS4_14ComposedLayoutINS4_7SwizzleILi3ELi4ELi3EEENS4_18smem_ptr_flag_bitsILi8EEENSW_INS5_IJNSA_ILi8EEENSA_ILi128EEEEEENS5_IJS1A_SB_EEEEEEEvNS4_8identityES13_S1E_vS1F_EENS_8epilogue10collective18CollectiveEpilogueINS1H_23Sm100TmaWarpSpecializedILi1ELi1ELi120ELb0ELb0EEEJSH_NS5_IJNSW_ISE_SB_EENSW_ISF_SB_EEEEESI_SJ_SI_SJ_NS1H_6fusion15FusionCallbacksIS1L_NS1P_17LinearCombinationISI_fSI_fLNS_15FloatRoundStyleE2EEESH_S1O_JEEENS4_5SM1004TMEM4LOAD25SM100_TMEM_LOAD_16dp32b8xES13_NS14_INS15_ILi0ELi4ELi3EEES18_NSW_INS5_IJS19_NSA_ILi16EEEEEENS5_IJS20_SB_EEEEEEENS4_39AutoVectorizingCopyWithAssumedAlignmentILi128EEENS4_14SM90_TMA_STOREES24_S26_S26_EEEvvEEEEvNT_6ParamsE:
        .type           _ZN7cutlass13device_kernelINS_4gemm6kernel13GemmUniversalIN4cute5tupleIJiiiiEEENS1_10collective13CollectiveMmaINS1_35MainloopSm100TmaUmmaWarpSpecializedILi2ELi2ELi4ENS5_IJNS4_1CILi1EEESB_SB_EEEEENS5_IJNSA_ILi64EEENSA_ILi240EEENSA_ILi256EEEEEENS_12float_e4m3_tENS5_IJlSB_lEEESI_SJ_NS4_8TiledMMAINS4_8MMA_AtomIJNS4_10MMA_TraitsINS4_19SM100_MMA_F8F6F4_SSEJSI_SI_fSE_SF_NS4_17integral_constantINS4_4UMMA5MajorELSQ_0EEESR_NSO_INSP_7ScaleInELSS_0EEEST_EEEEEENS4_6LayoutISC_NS5_IJNSA_ILi0EEESX_SX_EEEEENS5_IJNS4_10UnderscoreES10_S10_EEEEENS4_13SM90_TMA_LOADENS4_14ComposedLayoutINS4_7SwizzleILi3ELi4ELi3EEENS4_18smem_ptr_flag_bitsILi8EEENSW_INS5_IJNSA_ILi8EEENSA_ILi128EEEEEENS5_IJS1A_SB_EEEEEEEvNS4_8identityES13_S1E_vS1F_EENS_8epilogue10collective18CollectiveEpilogueINS1H_23Sm100TmaWarpSpecializedILi1ELi1ELi120ELb0ELb0EEEJSH_NS5_IJNSW_ISE_SB_EENSW_ISF_SB_EEEEESI_SJ_SI_SJ_NS1H_6fusion15FusionCallbacksIS1L_NS1P_17LinearCombinationISI_fSI_fLNS_15FloatRoundStyleE2EEESH_S1O_JEEENS4_5SM1004TMEM4LOAD25SM100_TMEM_LOAD_16dp32b8xES13_NS14_INS15_ILi0ELi4ELi3EEES18_NSW_INS5_IJS19_NSA_ILi16EEEEEENS5_IJS20_SB_EEEEEEENS4_39AutoVectorizingCopyWithAssumedAlignmentILi128EEENS4_14SM90_TMA_STOREES24_S26_S26_EEEvvEEEEvNT_6ParamsE,@function
        .size           _ZN7cutlass13device_kernelINS_4gemm6kernel13GemmUniversalIN4cute5tupleIJiiiiEEENS1_10collective13CollectiveMmaINS1_35MainloopSm100TmaUmmaWarpSpecializedILi2ELi2ELi4ENS5_IJNS4_1CILi1EEESB_SB_EEEEENS5_IJNSA_ILi64EEENSA_ILi240EEENSA_ILi256EEEEEENS_12float_e4m3_tENS5_IJlSB_lEEESI_SJ_NS4_8TiledMMAINS4_8MMA_AtomIJNS4_10MMA_TraitsINS4_19SM100_MMA_F8F6F4_SSEJSI_SI_fSE_SF_NS4_17integral_constantINS4_4UMMA5MajorELSQ_0EEESR_NSO_INSP_7ScaleInELSS_0EEEST_EEEEEENS4_6LayoutISC_NS5_IJNSA_ILi0EEESX_SX_EEEEENS5_IJNS4_10UnderscoreES10_S10_EEEEENS4_13SM90_TMA_LOADENS4_14ComposedLayoutINS4_7SwizzleILi3ELi4ELi3EEENS4_18smem_ptr_flag_bitsILi8EEENSW_INS5_IJNSA_ILi8EEENSA_ILi128EEEEEENS5_IJS1A_SB_EEEEEEEvNS4_8identityES13_S1E_vS1F_EENS_8epilogue10collective18CollectiveEpilogueINS1H_23Sm100TmaWarpSpecializedILi1ELi1ELi120ELb0ELb0EEEJSH_NS5_IJNSW_ISE_SB_EENSW_ISF_SB_EEEEESI_SJ_SI_SJ_NS1H_6fusion15FusionCallbacksIS1L_NS1P_17LinearCombinationISI_fSI_fLNS_15FloatRoundStyleE2EEESH_S1O_JEEENS4_5SM1004TMEM4LOAD25SM100_TMEM_LOAD_16dp32b8xES13_NS14_INS15_ILi0ELi4ELi3EEES18_NSW_INS5_IJS19_NSA_ILi16EEEEEENS5_IJS20_SB_EEEEEEENS4_39AutoVectorizingCopyWithAssumedAlignmentILi128EEENS4_14SM90_TMA_STOREES24_S26_S26_EEEvvEEEEvNT_6ParamsE,(.L_x_135 - _ZN7cutlass13device_kernelINS_4gemm6kernel13GemmUniversalIN4cute5tupleIJiiiiEEENS1_10collective13CollectiveMmaINS1_35MainloopSm100TmaUmmaWarpSpecializedILi2ELi2ELi4ENS5_IJNS4_1CILi1EEESB_SB_EEEEENS5_IJNSA_ILi64EEENSA_ILi240EEENSA_ILi256EEEEEENS_12float_e4m3_tENS5_IJlSB_lEEESI_SJ_NS4_8TiledMMAINS4_8MMA_AtomIJNS4_10MMA_TraitsINS4_19SM100_MMA_F8F6F4_SSEJSI_SI_fSE_SF_NS4_17integral_constantINS4_4UMMA5MajorELSQ_0EEESR_NSO_INSP_7ScaleInELSS_0EEEST_EEEEEENS4_6LayoutISC_NS5_IJNSA_ILi0EEESX_SX_EEEEENS5_IJNS4_10UnderscoreES10_S10_EEEEENS4_13SM90_TMA_LOADENS4_14ComposedLayoutINS4_7SwizzleILi3ELi4ELi3EEENS4_18smem_ptr_flag_bitsILi8EEENSW_INS5_IJNSA_ILi8EEENSA_ILi128EEEEEENS5_IJS1A_SB_EEEEEEEvNS4_8identityES13_S1E_vS1F_EENS_8epilogue10collective18CollectiveEpilogueINS1H_23Sm100TmaWarpSpecializedILi1ELi1ELi120ELb0ELb0EEEJSH_NS5_IJNSW_ISE_SB_EENSW_ISF_SB_EEEEESI_SJ_SI_SJ_NS1H_6fusion15FusionCallbacksIS1L_NS1P_17LinearCombinationISI_fSI_fLNS_15FloatRoundStyleE2EEESH_S1O_JEEENS4_5SM1004TMEM4LOAD25SM100_TMEM_LOAD_16dp32b8xES13_NS14_INS15_ILi0ELi4ELi3EEES18_NSW_INS5_IJS19_NSA_ILi16EEEEEENS5_IJS20_SB_EEEEEEENS4_39AutoVectorizingCopyWithAssumedAlignmentILi128EEENS4_14SM90_TMA_STOREES24_S26_S26_EEEvvEEEEvNT_6ParamsE)
        .other          _ZN7cutlass13device_kernelINS_4gemm6kernel13GemmUniversalIN4cute5tupleIJiiiiEEENS1_10collective13CollectiveMmaINS1_35MainloopSm100TmaUmmaWarpSpecializedILi2ELi2ELi4ENS5_IJNS4_1CILi1EEESB_SB_EEEEENS5_IJNSA_ILi64EEENSA_ILi240EEENSA_ILi256EEEEEENS_12float_e4m3_tENS5_IJlSB_lEEESI_SJ_NS4_8TiledMMAINS4_8MMA_AtomIJNS4_10MMA_TraitsINS4_19SM100_MMA_F8F6F4_SSEJSI_SI_fSE_SF_NS4_17integral_constantINS4_4UMMA5MajorELSQ_0EEESR_NSO_INSP_7ScaleInELSS_0EEEST_EEEEEENS4_6LayoutISC_NS5_IJNSA_ILi0EEESX_SX_EEEEENS5_IJNS4_10UnderscoreES10_S10_EEEEENS4_13SM90_TMA_LOADENS4_14ComposedLayoutINS4_7SwizzleILi3ELi4ELi3EEENS4_18smem_ptr_flag_bitsILi8EEENSW_INS5_IJNSA_ILi8EEENSA_ILi128EEEEEENS5_IJS1A_SB_EEEEEEEvNS4_8identityES13_S1E_vS1F_EENS_8epilogue10collective18CollectiveEpilogueINS1H_23Sm100TmaWarpSpecializedILi1ELi1ELi120ELb0ELb0EEEJSH_NS5_IJNSW_ISE_SB_EENSW_ISF_SB_EEEEESI_SJ_SI_SJ_NS1H_6fusion15FusionCallbacksIS1L_NS1P_17LinearCombinationISI_fSI_fLNS_15FloatRoundStyleE2EEESH_S1O_JEEENS4_5SM1004TMEM4LOAD25SM100_TMEM_LOAD_16dp32b8xES13_NS14_INS15_ILi0ELi4ELi3EEES18_NSW_INS5_IJS19_NSA_ILi16EEEEEENS5_IJS20_SB_EEEEEEENS4_39AutoVectorizingCopyWithAssumedAlignmentILi128EEENS4_14SM90_TMA_STOREES24_S26_S26_EEEvvEEEEvNT_6ParamsE,@"STO_CUDA_ENTRY STV_DEFAULT"
_ZN7cutlass13device_kernelINS_4gemm6kernel13GemmUniversalIN4cute5tupleIJiiiiEEENS1_10collective13CollectiveMmaINS1_35MainloopSm100TmaUmmaWarpSpecializedILi2ELi2ELi4ENS5_IJNS4_1CILi1EEESB_SB_EEEEENS5_IJNSA_ILi64EEENSA_ILi240EEENSA_ILi256EEEEEENS_12float_e4m3_tENS5_IJlSB_lEEESI_SJ_NS4_8TiledMMAINS4_8MMA_AtomIJNS4_10MMA_TraitsINS4_19SM100_MMA_F8F6F4_SSEJSI_SI_fSE_SF_NS4_17integral_constantINS4_4UMMA5MajorELSQ_0EEESR_NSO_INSP_7ScaleInELSS_0EEEST_EEEEEENS4_6LayoutISC_NS5_IJNSA_ILi0EEESX_SX_EEEEENS5_IJNS4_10UnderscoreES10_S10_EEEEENS4_13SM90_TMA_LOADENS4_14ComposedLayoutINS4_7SwizzleILi3ELi4ELi3EEENS4_18smem_ptr_flag_bitsILi8EEENSW_INS5_IJNSA_ILi8EEENSA_ILi128EEEEEENS5_IJS1A_SB_EEEEEEEvNS4_8identityES13_S1E_vS1F_EENS_8epilogue10collective18CollectiveEpilogueINS1H_23Sm100TmaWarpSpecializedILi1ELi1ELi120ELb0ELb0EEEJSH_NS5_IJNSW_ISE_SB_EENSW_ISF_SB_EEEEESI_SJ_SI_SJ_NS1H_6fusion15FusionCallbacksIS1L_NS1P_17LinearCombinationISI_fSI_fLNS_15FloatRoundStyleE2EEESH_S1O_JEEENS4_5SM1004TMEM4LOAD25SM100_TMEM_LOAD_16dp32b8xES13_NS14_INS15_ILi0ELi4ELi3EEES18_NSW_INS5_IJS19_NSA_ILi16EEEEEENS5_IJS20_SB_EEEEEEENS4_39AutoVectorizingCopyWithAssumedAlignmentILi128EEENS4_14SM90_TMA_STOREES24_S26_S26_EEEvvEEEEvNT_6ParamsE:
[----:B------:R-:W1:Y:S01]  /*0000*/  LDC R1, c[0x0][0x37c] ;  /* 0x0000df00ff017b82 */ /* 0x000e620000000800 */
[----:B------:R-:W2:Y:S01]  /*0010*/  S2R R6, SR_TID.X ;  /* 0x0000000000067919 */ /* 0x000ea20000002100 */
[----:B------:R-:W3:Y:S01]  /*0020*/  LDCU.64 UR8, c[0x0][0x890] ;  /* 0x00011200ff0877ac */ /* 0x000ee20008000a00 */
[----:B-1----:R-:W-:Y:S01]  /*0030*/  VIADD R1, R1, 0xffffffc8 ;  /* 0xffffffc801017836 */ /* 0x002fe20000000000 */
[----:B------:R-:W-:Y:S02]  /*0040*/  PRMT R245, RZ, 0x7610, R245 ;  /* 0x00007610fff57816 */ /* 0x000fe400000000f5 */
[----:B------:R-:W-:Y:S01]  /*0050*/  ELECT P3, URZ, PT ;  /* 0x0000000000ff782f */ /* 0x000fe20003860000 */
[----:B---3--:R-:W-:-:S04]  /*0060*/  UISETP.NE.U32.AND UP0, UPT, UR8, URZ, UPT ;  /* 0x000000ff0800728c */ /* 0x008fc8000bf05070 */
[----:B------:R-:W-:Y:S01]  /*0070*/  UISETP.NE.AND.EX UP0, UPT, UR9, URZ, UPT, UP0 ;  /* 0x000000ff0900728c */ /* 0x000fe2000bf05300 */
[----:B--2---:R-:W-:-:S05]  /*0080*/  SHF.R.U32.HI R2, RZ, 0x5, R6 ;  /* 0x00000005ff027819 */ /* 0x004fca0000011606 */
[----:B------:R-:W1:Y:S02]  /*0090*/  SHFL.IDX PT, R0, R2, RZ, 0x1f ;  /* 0x00001fff02007589 */ /* 0x000e6400000e0000 */
[----:B-1----:R-:W-:Y:S01]  /*00a0*/  R2UR UR22, R0 ;  /* 0x00000000001672ca */ /* 0x002fe200000e0000 */
[----:B------:R-:W-:-:S14]  /*00b0*/  BRA.U UP0, `(.L_x_0) ;  /* 0x0000000100307547 */ /* 0x000fdc000b800000 */
[----:B------:R-:W1:Y:S02]  /*00c0*/  LDCU.64 UR4, c[0x0][0x888] ;  /* 0x00011100ff0477ac */ /* 0x000e640008000a00 */
[----:B-1----:R-:W-:-:S04]  /*00d0*/  UISETP.NE.U32.AND UP0, UPT, UR4, URZ, UPT ;  /* 0x000000ff0400728c */ /* 0x002fc8000bf05070 */
[----:B------:R-:W-:-:S09]  /*00e0*/  UISETP.NE.AND.EX UP0, UPT, UR5, URZ, UPT, UP0 ;  /* 0x000000ff0500728c */ /* 0x000fd2000bf05300 */
[----:B------:R-:W-:Y:S05]  /*00f0*/  BRA.U !UP0, `(.L_x_1) ;  /* 0x0000000108187547 */ /* 0x000fea000b800000 */
[----:B------:R-:W1:Y:S01]  /*0100*/  LDC.64 R4, c[0x0][0x888] ;  /* 0x00022200ff047b82 */ /* 0x000e620000000a00 */
[----:B------:R-:W1:Y:S02]  /*0110*/  LDCU.64 UR4, c[0x0][0x358] ;  /* 0x00006b00ff0477ac */ /* 0x000e640008000a00 */
[----:B-1----:R-:W2:Y:S01]  /*0120*/  LDG.E R0, desc[UR4][R4.64] ;  /* 0x0000000404007981 */ /* 0x002ea2000c1e1900 */
[----:B------:R-:W-:Y:S01]  /*0130*/  HFMA2 R245, -RZ, RZ, 0, 5.9604644775390625e-08 ;  /* 0x00000001fff57431 */ /* 0x000fe200000001ff */
[----:B--2---:R-:W-:Y:S01]  /*0140*/  R2UR UR45, R0 ;  /* 0x00000000002d72ca */ /* 0x004fe200000e0000 */
[----:B------:R-:W-:Y:S05]  /*0150*/  BRA `(.L_x_0) ;  /* 0x0000000000087947 */ /* 0x000fea0003800000 */
.L_x_1:
[----:B------:R-:W-:Y:S01]  /*0160*/  HFMA2 R245, -RZ, RZ, 0, 5.9604644775390625e-08 ;  /* 0x00000001fff57431 */ /* 0x000fe200000001ff */
[----:B------:R-:W1:Y:S02]  /*0170*/  LDCU UR45, c[0x0][0x880] ;  /* 0x00011000ff2d77ac */ /* 0x000e640008000800 */
.L_x_0:
[----:B------:R-:W2:Y:S02]  /*0180*/  LDCU.64 UR4, c[0x0][0x8b0] ;  /* 0x00011600ff0477ac */ /* 0x000ea40008000a00 */
[----:B--2---:R-:W-:-:S04]  /*0190*/  UISETP.NE.U32.AND UP0, UPT, UR4, URZ, UPT ;  /* 0x000000ff0400728c */ /* 0x004fc8000bf05070 */
[----:B------:R-:W-:-:S09]  /*01a0*/  UISETP.NE.AND.EX UP0, UPT, UR5, URZ, UPT, UP0 ;  /* 0x000000ff0500728c */ /* 0x000fd2000bf05300 */
[----:B------:R-:W-:Y:S05]  /*01b0*/  BRA.U UP0, `(.L_x_2) ;  /* 0x0000000100287547 */ /* 0x000fea000b800000 */
[----:B------:R-:W2:Y:S02]  /*01c0*/  LDCU.64 UR4, c[0x0][0x8a8] ;  /* 0x00011500ff0477ac */ /* 0x000ea40008000a00 */
[----:B--2---:R-:W-:-:S04]  /*01d0*/  UISETP.NE.U32.AND UP0, UPT, UR4, URZ, UPT ;  /* 0x000000ff0400728c */ /* 0x004fc8000bf05070 */
[----:B------:R-:W-:-:S09]  /*01e0*/  UISETP.NE.AND.EX UP0, UPT, UR5, URZ, UPT, UP0 ;  /* 0x000000ff0500728c */ /* 0x000fd2000bf05300 */
[----:B------:R-:W-:Y:S05]  /*01f0*/  BRA.U !UP0, `(.L_x_3) ;  /* 0x0000000108147547 */ /* 0x000fea000b800000 */
[----:B------:R-:W2:Y:S01]  /*0200*/  LDC.64 R4, c[0x0][0x8a8] ;  /* 0x00022a00ff047b82 */ /* 0x000ea20000000a00 */
[----:B------:R-:W2:Y:S02]  /*0210*/  LDCU.64 UR4, c[0x0][0x358] ;  /* 0x00006b00ff0477ac */ /* 0x000ea40008000a00 */
[----:B--2---:R-:W2:Y:S02]  /*0220*/  LDG.E R0, desc[UR4][R4.64] ;  /* 0x0000000404007981 */ /* 0x004ea4000c1e1900 */
[----:B--2---:R-:W-:Y:S01]  /*0230*/  R2UR UR37, R0 ;  /* 0x00000000002572ca */ /* 0x004fe200000e0000 */
[----:B------:R-:W-:Y:S05]  /*0240*/  BRA `(.L_x_2) ;  /* 0x0000000000047947 */ /* 0x000fea0003800000 */
.L_x_3:
[----:B------:R-:W2:Y:S02]  /*0250*/  LDCU UR37, c[0x0][0x8a0] ;  /* 0x00011400ff2577ac */ /* 0x000ea40008000800 */
.L_x_2:
[----:B------:R-:W-:Y:S01]  /*0260*/  IMAD.U32 R4, RZ, RZ, UR22 ;  /* 0x00000016ff047e24 */ /* 0x000fe2000f8e00ff */
[----:B------:R-:W-:Y:S04]  /*0270*/  BSSY.RECONVERGENT B0, `(.L_x_4) ;  /* 0x000000c000007945 */ /* 0x000fe80003800200 */
[C---:B------:R-:W-:Y:S02]  /*0280*/  ISETP.NE.OR P1, PT, R4.reuse, 0x1, !P3 ;  /* 0x000000010400780c */ /* 0x040fe40005f25670 */
[----:B------:R-:W-:-:S11]  /*0290*/  ISETP.NE.OR P0, PT, R4, 0x3, !P3 ;  /* 0x000000030400780c */ /* 0x000fd60005f05670 */
[----:B------:R-:W-:Y:S05]  /*02a0*/  @P1 BRA `(.L_x_5) ;  /* 0x0000000000201947 */ /* 0x000fea0003800000 */
[----:B------:R-:W3:Y:S02]  /*02b0*/  LDCU.64 UR4, c[0x0][0x348] ;  /* 0x00006900ff0477ac */ /* 0x000ee40008000a00 */
[----:B---3--:R-:W-:Y:S02]  /*02c0*/  UIADD3 UR6, UP1, UPT, UR4, 0x80, URZ ;  /* 0x0000008004067890 */ /* 0x008fe4000ff3e0ff */
[----:B------:R-:W-:Y:S02]  /*02d0*/  UIADD3 UR4, UP0, UPT, UR4, 0x180, URZ ;  /* 0x0000018004047890 */ /* 0x000fe4000ff1e0ff */
[----:B------:R-:W-:Y:S02]  /*02e0*/  UIADD3.X UR7, UPT, UPT, URZ, UR5, URZ, UP1, !UPT ;  /* 0x00000005ff077290 */ /* 0x000fe40008ffe4ff */
[----:B------:R-:W-:-:S07]  /*02f0*/  UIADD3.X UR5, UPT, UPT, URZ, UR5, URZ, UP0, !UPT ;  /* 0x00000005ff057290 */ /* 0x000fce00087fe4ff */
[----:B------:R3:W-:Y:S02]  /*0300*/  UTMACCTL.PF [UR6] ;  /* 0x00000000060079b9 */ /* 0x0007e40008040000 */
[----:B------:R3:W-:Y:S02]  /*0310*/  UTMACCTL.PF [UR4] ;  /* 0x00000000040079b9 */ /* 0x0007e40008040000 */
[----:B---3--:R-:W-:Y:S01]  /*0320*/  NOP ;  /* 0x0000000000007918 */ /* 0x008fe20000000000 */
.L_x_5:
[----:B-12---:R-:W-:Y:S05]  /*0330*/  BSYNC.RECONVERGENT B0 ;  /* 0x0000000000007941 */ /* 0x006fea0003800200 */
.L_x_4:
[----:B------:R-:W-:Y:S04]  /*0340*/  BSSY.RECONVERGENT B0, `(.L_x_6) ;  /* 0x000000a000007945 */ /* 0x000fe80003800200 */
[----:B------:R-:W-:Y:S05]  /*0350*/  @P0 BRA `(.L_x_7) ;  /* 0x0000000000200947 */ /* 0x000fea0003800000 */
[----:B------:R-:W1:Y:S02]  /*0360*/  LDCU.64 UR4, c[0x0][0x348] ;  /* 0x00006900ff0477ac */ /* 0x000e640008000a00 */
[----:B-1----:R-:W-:Y:S02]  /*0370*/  UIADD3 UR6, UP1, UPT, UR4, 0x580, URZ ;  /* 0x0000058004067890 */ /* 0x002fe4000ff3e0ff */
[----:B------:R-:W-:Y:S02]  /*0380*/  UIADD3 UR4, UP0, UPT, UR4, 0x680, URZ ;  /* 0x0000068004047890 */ /* 0x000fe4000ff1e0ff */
[----:B------:R-:W-:Y:S02]  /*0390*/  UIADD3.X UR7, UPT, UPT, URZ, UR5, URZ, UP1, !UPT ;  /* 0x00000005ff077290 */ /* 0x000fe40008ffe4ff */
[----:B------:R-:W-:-:S07]  /*03a0*/  UIADD3.X UR5, UPT, UPT, URZ, UR5, URZ, UP0, !UPT ;  /* 0x00000005ff057290 */ /* 0x000fce00087fe4ff */
[----:B------:R1:W-:Y:S02]  /*03b0*/  UTMACCTL.PF [UR6] ;  /* 0x00000000060079b9 */ /* 0x0003e40008040000 */
[----:B------:R1:W-:Y:S02]  /*03c0*/  UTMACCTL.PF [UR4] ;  /* 0x00000000040079b9 */ /* 0x0003e40008040000 */
[----:B-1----:R-:W-:Y:S01]  /*03d0*/  NOP ;  /* 0x0000000000007918 */ /* 0x002fe20000000000 */
.L_x_7:
[----:B------:R-:W-:Y:S05]  /*03e0*/  BSYNC.RECONVERGENT B0 ;  /* 0x0000000000007941 */ /* 0x000fea0003800200 */
.L_x_6:
[----:B------:R-:W1:Y:S01]  /*03f0*/  LDCU.64 UR4, c[0x0][0x888] ;  /* 0x00011100ff0477ac */ /* 0x000e620008000a00 */
[----:B------:R-:W-:Y:S02]  /*0400*/  UISETP.EQ.U32.AND UP1, UPT, UR8, URZ, UPT ;  /* 0x000000ff0800728c */ /* 0x000fe4000bf22070 */
[----:B------:R-:W-:Y:S02]  /*0410*/  UPLOP3.LUT UP3, UPT, UPT, UPT, UPT, 0x80, 0x8 ;  /* 0x000000000008789c */ /* 0x000fe40003f6f070 */
[----:B-1----:R-:W-:-:S04]  /*0420*/  UISETP.NE.U32.AND UP0, UPT, UR4, URZ, UPT ;  /* 0x000000ff0400728c */ /* 0x002fc8000bf05070 */
[----:B------:R-:W-:-:S04]  /*0430*/  UISETP.NE.AND.EX UP2, UPT, UR5, URZ, UPT, UP0 ;  /* 0x000000ff0500728c */ /* 0x000fc8000bf45300 */
[----:B------:R-:W-:-:S04]  /*0440*/  UISETP.EQ.OR.EX UP4, UPT, UR9, URZ, !UP2, UP1 ;  /* 0x000000ff0900728c */ /* 0x000fc8000d782710 */
[----:B------:R-:W-:-:S06]  /*0450*/  UP2UR UR4, UPR, URZ, 0x10 ;  /* 0x00000010ff047883 */ /* 0x000fcc0008000000 */
[----:B------:R-:W-:-:S05]  /*0460*/  MOV R0, UR4 ;  /* 0x0000000400007c02 */ /* 0x000fca0008000f00 */
[----:B------:R1:W-:Y:S01]  /*0470*/  STL [R1+0x8], R0 ;  /* 0x0000080001007387 */ /* 0x0003e20000100800 */
[----:B------:R-:W-:Y:S05]  /*0480*/  BRA.U !UP4, `(.L_x_8) ;  /* 0x000000010c207547 */ /* 0x000fea000b800000 */
[----:B------:R-:W-:Y:S01]  /*0490*/  UISETP.NE.U32.AND UP1, UPT, UR8, URZ, UPT ;  /* 0x000000ff0800728c */ /* 0x000fe2000bf25070 */
[----:B------:R-:W-:Y:S01]  /*04a0*/  FSETP.NEU.AND P0, PT, RZ, UR45, PT ;  /* 0x0000002dff007c0b */ /* 0x000fe2000bf0d000 */
[----:B------:R-:W-:Y:S02]  /*04b0*/  USEL UR4, URZ, 0xffffffff, UP2 ;  /* 0xffffffffff047887 */ /* 0x000fe40009000000 */
[----:B------:R-:W-:-:S10]  /*04c0*/  UISETP.NE.AND.EX UP1, UPT, UR9, URZ, UPT, UP1 ;  /* 0x000000ff0900728c */ /* 0x000fd4000bf25310 */
[----:B------:R-:W-:Y:S01]  /*04d0*/  VOTEU.ANY UP0, P0 ;  /* 0x0000000000ff7886 */ /* 0x000fe20000000100 */
[----:B------:R-:W-:-:S04]  /*04e0*/  @!UP1 USEL UR4, URZ, 0xffffffff, UP0 ;  /* 0xffffffffff049887 */ /* 0x000fc80008000000 */
[----:B------:R-:W-:-:S04]  /*04f0*/  ULOP3.LUT UR4, UR4, 0x1, URZ, 0xc0, !UPT ;  /* 0x0000000104047892 */ /* 0x000fc8000f8ec0ff */
[----:B------:R-:W-:-:S11]  /*0500*/  UISETP.NE.U32.AND UP3, UPT, UR4, 0x1, UPT ;  /* 0x000000010400788c */ /* 0x000fd6000bf65070 */
.L_x_8:
[----:B-1----:R-:W1:Y:S01]  /*0510*/  SHFL.IDX PT, R0, R2, RZ, 0x1f ;  /* 0x00001fff02007589 */ /* 0x002e6200000e0000 */
[----:B------:R-:W-:-:S04]  /*0520*/  UISETP.NE.AND UP0, UPT, UR22, 0x2, UPT ;  /* 0x000000021600788c */ /* 0x000fc8000bf05270 */
[----:B------:R-:W-:Y:S01]  /*0530*/  USEL UR48, URZ, 0x1, UP0 ;  /* 0x00000001ff307887 */ /* 0x000fe20008000000 */
[----:B-1----:R-:W-:-:S13]  /*0540*/  ISETP.NE.AND P0, PT, R0, RZ, PT ;  /* 0x000000ff0000720c */ /* 0x002fda0003f05270 */
[----:B------:R-:W-:Y:S05]  /*0550*/  @P0 BRA `(.L_x_9) ;  /* 0x0000000000380947 */ /* 0x000fea0003800000 */
[----:B------:R-:W1:Y:S01]  /*0560*/  S2UR UR4, SR_CgaCtaId ;  /* 0x00000000000479c3 */ /* 0x000e620000008800 */
[----:B------:R-:W-:Y:S01]  /*0570*/  UMOV UR5, 0x400 ;  /* 0x0000040000057882 */ /* 0x000fe20000000000 */
[----:B------:R-:W-:Y:S01]  /*0580*/  UMOV UR6, 0x1 ;  /* 0x0000000100067882 */ /* 0x000fe20000000000 */
[----:B------:R-:W-:Y:S01]  /*0590*/  ELECT P0, URZ, PT ;  /* 0x0000000000ff782f */ /* 0x000fe20003800000 */
[----:B------:R-:W-:-:S04]  /*05a0*/  UIADD3 UR6, UPT, UPT, -UR6, 0x100000, URZ ;  /* 0x0010000006067890 */ /* 0x000fc8000fffe1ff */
[----:B------:R-:W-:Y:S02]  /*05b0*/  USHF.L.U32 UR7, UR6, 0xb, URZ ;  /* 0x0000000b06077899 */ /* 0x000fe400080006ff */
[----:B------:R-:W-:Y:S02]  /*05c0*/  USHF.L.U32 UR6, UR6, 0x1, URZ ;  /* 0x0000000106067899 */ /* 0x000fe400080006ff */
[----:B-1----:R-:W-:Y:S01]  /*05d0*/  ULEA UR4, UR4, UR5, 0x18 ;  /* 0x0000000504047291 */ /* 0x002fe2000f8ec0ff */
[----:B------:R-:W1:Y:S11]  /*05e0*/  FENCE.VIEW.ASYNC.S ;  /* 0x00000000000073c6 */ /* 0x000e760000000000 */
[----:B-1----:R1:W2:Y:S01]  /*05f0*/  SYNCS.EXCH.64 URZ, [UR4], UR6 ;  /* 0x0000000604ff75b2 */ /* 0x0022a20008000100 */
[----:B------:R1:W3:Y:S01]  /*0600*/  SYNCS.EXCH.64 URZ, [UR4+0x10], UR6 ;  /* 0x0000100604ff75b2 */ /* 0x0002e20008000100 */
[----:B------:R1:W4:Y:S01]  /*0610*/  SYNCS.EXCH.64 URZ, [UR4+0x8], UR6 ;  /* 0x0000080604ff75b2 */ /* 0x0003220008000100 */
[----:B------:R1:W1:Y:S01]  /*0620*/  SYNCS.EXCH.64 URZ, [UR4+0x18], UR6 ;  /* 0x0000180604ff75b2 */ /* 0x0002620008000100 */
[----:B------:R-:W-:Y:S01]  /*0630*/  NOP ;  /* 0x0000000000007918 */ /* 0x000fe20000000000 */
.L_x_9:
[----:B------:R-:W5:Y:S01]  /*0640*/  SHFL.IDX PT, R0, R2, RZ, 0x1f ;  /* 0x00001fff02007589 */ /* 0x000f6200000e0000 */
[----:B------:R-:W-:Y:S01]  /*0650*/  NOP ;  /* 0x0000000000007918 */ /* 0x000fe20000000000 */
[----:B-----5:R-:W-:-:S13]  /*0660*/  ISETP.NE.AND P0, PT, R0, 0x1, PT ;  /* 0x000000010000780c */ /* 0x020fda0003f05270 */
[----:B------:R-:W-:Y:S05]  /*0670*/  @P0 BRA `(.L_x_10) ;  /* 0x0000000000400947 */ /* 0x000fea0003800000 */
[----:B-1----:R-:W1:Y:S01]  /*0680*/  S2UR UR4, SR_CgaCtaId ;  /* 0x00000000000479c3 */ /* 0x002e620000008800 */
[----:B------:R-:W-:Y:S01]  /*0690*/  UMOV UR5, 0x400 ;  /* 0x0000040000057882 */ /* 0x000fe20000000000 */
[----:B------:R-:W-:Y:S01]  /*06a0*/  UMOV UR8, 0x20 ;  /* 0x0000002000087882 */ /* 0x000fe20000000000 */
[----:B------:R-:W-:Y:S01]  /*06b0*/  UMOV UR6, 0x80 ;  /* 0x0000008000067882 */ /* 0x000fe20000000000 */
[----:B------:R-:W-:-:S04]  /*06c0*/  UIADD3 UR8, UPT, UPT, -UR8, 0x100000, URZ ;  /* 0x0010000008087890 */ /* 0x000fc8000fffe1ff */
[----:B------:R-:W-:Y:S02]  /*06d0*/  USHF.L.U32 UR9, UR8, 0xb, URZ ;  /* 0x0000000b08097899 */ /* 0x000fe400080006ff */
[----:B------:R-:W-:Y:S02]  /*06e0*/  USHF.L.U32 UR8, UR8, 0x1, URZ ;  /* 0x0000000108087899 */ /* 0x000fe400080006ff */
[----:B------:R-:W-:-:S04]  /*06f0*/  UIADD3 UR6, UPT, UPT, -UR6, 0x100000, URZ ;  /* 0x0010000006067890 */ /* 0x000fc8000fffe1ff */
[----:B------:R-:W-:Y:S02]  /*0700*/  USHF.L.U32 UR7, UR6, 0xb, URZ ;  /* 0x0000000b06077899 */ /* 0x000fe400080006ff */
[----:B------:R-:W-:Y:S01]  /*0710*/  USHF.L.U32 UR6, UR6, 0x1, URZ ;  /* 0x0000000106067899 */ /* 0x000fe200080006ff */
[----:B------:R-:W-:Y:S01]  /*0720*/  ELECT P0, URZ, PT ;  /* 0x0000000000ff782f */ /* 0x000fe20003800000 */
[----:B-1----:R-:W-:Y:S01]  /*0730*/  ULEA UR4, UR4, UR5, 0x18 ;  /* 0x0000000504047291 */ /* 0x002fe2000f8ec0ff */
[----:B------:R-:W1:Y:S11]  /*0740*/  FENCE.VIEW.ASYNC.S ;  /* 0x00000000000073c6 */ /* 0x000e760000000000 */
[----:B-1----:R1:W1:Y:S01]  /*0750*/  SYNCS.EXCH.64 URZ, [UR4+0x20], UR8 ;  /* 0x0000200804ff75b2 */ /* 0x0022620008000100 */
[----:B------:R1:W1:Y:S01]  /*0760*/  SYNCS.EXCH.64 URZ, [UR4+0x28], UR6 ;  /* 0x0000280604ff75b2 */ /* 0x0002620008000100 */
[----:B------:R-:W-:Y:S01]  /*0770*/  NOP ;  /* 0x0000000000007918 */ /* 0x000fe20000000000 */
.L_x_10:
[----:B------:R-:W5:Y:S01]  /*0780*/  SHFL.IDX PT, R0, R2, RZ, 0x1f ;  /* 0x00001fff02007589 */ /* 0x000f6200000e0000 */
[----:B------:R-:W-:Y:S01]  /*0790*/  NOP ;  /* 0x0000000000007918 */ /* 0x000fe20000000000 */
[----:B-----5:R-:W-:-:S13]  /*07a0*/  ISETP.NE.AND P0, PT, R0, 0x3, PT ;  /* 0x000000030000780c */ /* 0x020fda0003f05270 */
[----:B------:R-:W-:Y:S05]  /*07b0*/  @P0 BRA `(.L_x_11) ;  /* 0x0000000000300947 */ /* 0x000fea0003800000 */
[----:B-1----:R-:W1:Y:S01]  /*07c0*/  S2UR UR4, SR_CgaCtaId ;  /* 0x00000000000479c3 */ /* 0x002e620000008800 */
        /* <DEDUP_REMOVED lines=8> */
[----:B-1----:R1:W1:Y:S01]  /*0850*/  SYNCS.EXCH.64 URZ, [UR4+0x30], UR6 ;  /* 0x0000300604ff75b2 */ /* 0x0022620008000100 */
[----:B------:R1:W1:Y:S01]  /*0860*/  SYNCS.EXCH.64 URZ, [UR4+0x38], UR6 ;  /* 0x0000380604ff75b2 */ /* 0x0002620008000100 */
[----:B------:R-:W-:Y:S01]  /*0870*/  NOP ;  /* 0x0000000000007918 */ /* 0x000fe20000000000 */
.L_x_11:
[----:B------:R-:W5:Y:S01]  /*0880*/  SHFL.IDX PT, R0, R2, RZ, 0x1f ;  /* 0x00001fff02007589 */ /* 0x000f6200000e0000 */
[----:B------:R-:W-:Y:S01]  /*0890*/  NOP ;  /* 0x0000000000007918 */ /* 0x000fe20000000000 */
[----:B-----5:R-:W-:-:S13]  /*08a0*/  ISETP.NE.AND P0, PT, R0, 0x4, PT ;  /* 0x000000040000780c */ /* 0x020fda0003f05270 */
[----:B------:R-:W-:Y:S05]  /*08b0*/  @P0 BRA `(.L_x_12) ;  /* 0x00000000004c0947 */ /* 0x000fea0003800000 */
[----:B-1----:R-:W1:Y:S01]  /*08c0*/  S2UR UR4, SR_CgaCtaId ;  /* 0x00000000000479c3 */ /* 0x002e620000008800 */
[----:B------:R-:W-:Y:S01]  /*08d0*/  UMOV UR6, 0x100 ;  /* 0x0000010000067882 */ /* 0x000fe20000000000 */
[----:B------:R-:W-:Y:S01]  /*08e0*/  UMOV UR5, 0x400 ;  /* 0x0000040000057882 */ /* 0x000fe20000000000 */
[----:B------:R-:W-:Y:S01]  /*08f0*/  USEL UR6, UR6, 0xe0, UP3 ;  /* 0x000000e006067887 */ /* 0x000fe20009800000 */
[----:B------:R-:W-:Y:S01]  /*0900*/  UMOV UR8, 0x1 ;  /* 0x0000000100087882 */ /* 0x000fe20000000000 */
[----:B------:R-:W-:Y:S01]  /*0910*/  ELECT P0, URZ, PT ;  /* 0x0000000000ff782f */ /* 0x000fe20003800000 */
[----:B------:R-:W-:-:S04]  /*0920*/  UIADD3 UR8, UPT, UPT, -UR8, 0x100000, URZ ;  /* 0x0010000008087890 */ /* 0x000fc8000fffe1ff */
[----:B------:R-:W-:Y:S02]  /*0930*/  USHF.L.U32 UR9, UR8, 0xb, URZ ;  /* 0x0000000b08097899 */ /* 0x000fe400080006ff */
[----:B------:R-:W-:Y:S02]  /*0940*/  USHF.L.U32 UR8, UR8, 0x1, URZ ;  /* 0x0000000108087899 */ /* 0x000fe400080006ff */
[----:B------:R-:W-:-:S04]  /*0950*/  UIADD3 UR6, UPT, UPT, -UR6, 0x100000, URZ ;  /* 0x0010000006067890 */ /* 0x000fc8000fffe1ff */
[----:B------:R-:W-:Y:S02]  /*0960*/  USHF.L.U32 UR7, UR6, 0xb, URZ ;  /* 0x0000000b06077899 */ /* 0x000fe400080006ff */
[----:B------:R-:W-:Y:S02]  /*0970*/  USHF.L.U32 UR6, UR6, 0x1, URZ ;  /* 0x0000000106067899 */ /* 0x000fe400080006ff */
[----:B-1----:R-:W-:Y:S01]  /*0980*/  ULEA UR4, UR4, UR5, 0x18 ;  /* 0x0000000504047291 */ /* 0x002fe2000f8ec0ff */
[----:B------:R-:W1:Y:S11]  /*0990*/  FENCE.VIEW.ASYNC.S ;  /* 0x00000000000073c6 */ /* 0x000e760000000000 */
[----:B-1----:R1:W1:Y:S01]  /*09a0*/  SYNCS.EXCH.64 URZ, [UR4+0x40], UR8 ;  /* 0x0000400804ff75b2 */ /* 0x0022620008000100 */
[----:B------:R1:W1:Y:S01]  /*09b0*/  SYNCS.EXCH.64 URZ, [UR4+0x50], UR6 ;  /* 0x0000500604ff75b2 */ /* 0x0002620008000100 */
[----:B------:R1:W1:Y:S01]  /*09c0*/  SYNCS.EXCH.64 URZ, [UR4+0x48], UR8 ;  /* 0x0000480804ff75b2 */ /* 0x0002620008000100 */
[----:B------:R1:W1:Y:S01]  /*09d0*/  SYNCS.EXCH.64 URZ, [UR4+0x58], UR6 ;  /* 0x0000580604ff75b2 */ /* 0x0002620008000100 */
[----:B------:R-:W-:Y:S01]  /*09e0*/  NOP ;  /* 0x0000000000007918 */ /* 0x000fe20000000000 */
.L_x_12:
        /* <DEDUP_REMOVED lines=19> */
[----:B------:R1:W1:Y:S01]  /*0b20*/  SYNCS.EXCH.64 URZ, [UR4+0x68], UR8 ;  /* 0x0000680804ff75b2 */ /* 0x0002620008000100 */
[----:B------:R1:W1:Y:S01]  /*0b30*/  SYNCS.EXCH.64 URZ, [UR4+0x88], UR6 ;  /* 0x0000880604ff75b2 */ /* 0x0002620008000100 */
[----:B------:R1:W1:Y:S01]  /*0b40*/  SYNCS.EXCH.64 URZ, [UR4+0x70], UR8 ;  /* 0x0000700804ff75b2 */ /* 0x0002620008000100 */
[----:B------:R1:W1:Y:S01]  /*0b50*/  SYNCS.EXCH.64 URZ, [UR4+0x90], UR6 ;  /* 0x0000900604ff75b2 */ /* 0x0002620008000100 */
[----:B------:R1:W1:Y:S01]  /*0b60*/  SYNCS.EXCH.64 URZ, [UR4+0x78], UR8 ;  /* 0x0000780804ff75b2 */ /* 0x0002620008000100 */
[----:B------:R1:W1:Y:S01]  /*0b70*/  SYNCS.EXCH.64 URZ, [UR4+0x98], UR6 ;  /* 0x0000980604ff75b2 */ /* 0x0002620008000100 */
[----:B------:R-:W-:Y:S01]  /*0b80*/  NOP ;  /* 0x0000000000007918 */ /* 0x000fe20000000000 */
.L_x_13:
[----:B------:R-:W5:Y:S01]  /*0b90*/  SHFL.IDX PT, R0, R2, RZ, 0x1f ;  /* 0x00001fff02007589 */ /* 0x000f6200000e0000 */
[----:B------:R-:W2:Y:S01]  /*0ba0*/  S2UR UR5, SR_CTAID.X ;  /* 0x00000000000579c3 */ /* 0x000ea20000002500 */
[----:B------:R-:W-:-:S07]  /*0bb0*/  NOP ;  /* 0x0000000000007918 */ /* 0x000fce0000000000 */
[----:B-1----:R-:W1:Y:S01]  /*0bc0*/  S2UR UR4, SR_CTAID.Y ;  /* 0x00000000000479c3 */ /* 0x002e620000002600 */
[----:B-----5:R-:W-:Y:S01]  /*0bd0*/  ISETP.NE.AND P0, PT, R0, 0x3, PT ;  /* 0x000000030000780c */ /* 0x020fe20003f05270 */
[----:B--2---:R-:W-:Y:S01]  /*0be0*/  IMAD.U32 R244, RZ, RZ, UR5 ;  /* 0x00000005fff47e24 */ /* 0x004fe2000f8e00ff */
[----:B-1----:R-:W-:-:S11]  /*0bf0*/  MOV R243, UR4 ;  /* 0x0000000400f37c02 */ /* 0x002fd60008000f00 */
        /* <DEDUP_REMOVED lines=10> */
[----:B-1----:R1:W2:Y:S01]  /*0ca0*/  SYNCS.EXCH.64 URZ, [UR4+0xa0], UR6 ;  /* 0x0000a00604ff75b2 */ /* 0x0022a20008000100 */
[----:B------:R1:W1:Y:S01]  /*0cb0*/  SYNCS.EXCH.64 URZ, [UR4+0xb0], UR6 ;  /* 0x0000b00604ff75b2 */ /* 0x0002620008000100 */
[----:B------:R1:W1:Y:S01]  /*0cc0*/  SYNCS.EXCH.64 URZ, [UR4+0xa8], UR6 ;  /* 0x0000a80604ff75b2 */ /* 0x0002620008000100 */
[----:B------:R1:W1:Y:S01]  /*0cd0*/  SYNCS.EXCH.64 URZ, [UR4+0xb8], UR6 ;  /* 0x0000b80604ff75b2 */ /* 0x0002620008000100 */
[----:B------:R-:W-:Y:S01]  /*0ce0*/  NOP ;  /* 0x0000000000007918 */ /* 0x000fe20000000000 */
.L_x_14:
[----:B------:R-:W-:Y:S02]  /*0cf0*/  R2UR UR10, R244 ;  /* 0x00000000f40a72ca */ /* 0x000fe400000e0000 */
[----:B------:R-:W-:-:S05]  /*0d00*/  CS2R.32 R3, SR_CgaSize ;  /* 0x0000000000037805 */ /* 0x000fca0000008a00 */
[----:B------:R-:W-:-:S05]  /*0d10*/  IMAD R3, R3, -0xa0, RZ ;  /* 0xffffff6003037824 */ /* 0x000fca00078e02ff */
[----:B------:R-:W-:-:S14]  /*0d20*/  R2UR UR5, R3 ;  /* 0x00000000030572ca */ /* 0x000fdc00000e0000 */
[----:B------:R-:W5:Y:S01]  /*0d30*/  LDCU UR5, c[0x0][UR5+0x2b0] ;  /* 0x00005600050577ac */ /* 0x000f620008000800 */
[----:B------:R-:W-:Y:S01]  /*0d40*/  R2UR UR9, R243 ;  /* 0x00000000f30972ca */ /* 0x000fe200000e0000 */
[----:B------:R-:W-:Y:S01]  /*0d50*/  NOP ;  /* 0x0000000000007918 */ /* 0x000fe20000000000 */
[----:B------:R-:W2:Y:S01]  /*0d60*/  S2UR UR36, SR_CTAID.Z ;  /* 0x00000000002479c3 */ /* 0x000ea20000002700 */
[----:B------:R-:W-:-:S05]  /*0d70*/  CS2R.32 R3, SR_CgaSize ;  /* 0x0000000000037805 */ /* 0x000fca0000008a00 */
[----:B------:R-:W-:-:S05]  /*0d80*/  IMAD R3, R3, -0xa0, RZ ;  /* 0xffffff6003037824 */ /* 0x000fca00078e02ff */
[----:B-1----:R-:W-:-:S14]  /*0d90*/  R2UR UR4, R3 ;  /* 0x00000000030472ca */ /* 0x002fdc00000e0000 */
[----:B------:R-:W1:Y:S01]  /*0da0*/  LDCU UR4, c[0x0][UR4+0x2b4] ;  /* 0x00005680040477ac */ /* 0x000e620008000800 */
[----:B------:R-:W-:-:S05]  /*0db0*/  CS2R.32 R3, SR_CgaSize ;  /* 0x0000000000037805 */ /* 0x000fca0000008a00 */
[----:B------:R-:W-:-:S05]  /*0dc0*/  IMAD R3, R3, -0xa0, RZ ;  /* 0xffffff6003037824 */ /* 0x000fca00078e02ff */
[----:B------:R-:W-:-:S14]  /*0dd0*/  R2UR UR8, R3 ;  /* 0x00000000030872ca */ /* 0x000fdc00000e0000 */
[----:B------:R-:W3:Y:S01]  /*0de0*/  LDCU UR8, c[0x0][UR8+0x2a4] ;  /* 0x00005480080877ac */ /* 0x000ee20008000800 */
[----:B------:R-:W-:Y:S02]  /*0df0*/  I2FP.F32.U32 R0, UR10 ;  /* 0x0000000a00007c45 */ /* 0x000fe40008201000 */
[----:B------:R-:W-:-:S05]  /*0e00*/  CS2R.32 R3, SR_CgaSize ;  /* 0x0000000000037805 */ /* 0x000fca0000008a00 */
[----:B------:R-:W-:-:S05]  /*0e10*/  IMAD R3, R3, -0xa0, RZ ;  /* 0xffffff6003037824 */ /* 0x000fca00078e02ff */
[----:B------:R-:W-:-:S14]  /*0e20*/  R2UR UR7, R3 ;  /* 0x00000000030772ca */ /* 0x000fdc00000e0000 */
[----:B------:R-:W4:Y:S01]  /*0e30*/  LDCU UR7, c[0x0][UR7+0x2a0] ;  /* 0x00005400070777ac */ /* 0x000f220008000800 */
[----:B------:R-:W-:Y:S01]  /*0e40*/  I2FP.F32.U32 R3, UR9 ;  /* 0x0000000900037c45 */ /* 0x000fe20008201000 */
[----:B------:R-:W2:Y:S01]  /*0e50*/  LDCU UR23, c[0x0][0xb24] ;  /* 0x00016480ff1777ac */ /* 0x000ea20008000800 */
[----:B-----5:R-:W-:-:S04]  /*0e60*/  FMUL R0, R0, UR5 ;  /* 0x0000000500007c20 */ /* 0x020fc80008400000 */
[----:B------:R1:W5:Y:S01]  /*0e70*/  F2I.U32.TRUNC.NTZ R2, R0 ;  /* 0x0000000000027305 */ /* 0x000362000020f000 */
[----:B--2---:R-:W-:Y:S01]  /*0e80*/  UISETP.GE.AND UP0, UPT, UR23, 0x1, UPT ;  /* 0x000000011700788c */ /* 0x004fe2000bf06270 */
[----:B-1----:R-:W-:Y:S01]  /*0e90*/  FMUL R0, R3, UR4 ;  /* 0x0000000403007c20 */ /* 0x002fe20008400000 */
[----:B-----5:R-:W-:-:S05]  /*0ea0*/  R2UR UR4, R2 ;  /* 0x00000000020472ca */ /* 0x020fca00000e0000 */
[----:B------:R-:W1:Y:S08]  /*0eb0*/  F2I.U32.TRUNC.NTZ R0, R0 ;  /* 0x0000000000007305 */ /* 0x000e70000020f000 */
[----:B------:R-:W-:-:S04]  /*0ec0*/  UIADD3 UR5, UPT, UPT, -UR4, URZ, URZ ;  /* 0x000000ff04057290 */ /* 0x000fc8000fffe1ff */
[----:B----4-:R-:W-:Y:S01]  /*0ed0*/  UIMAD UR5, UR7, UR5, UR10 ;  /* 0x00000005070572a4 */ /* 0x010fe2000f8e020a */
[----:B-1----:R-:W-:-:S05]  /*0ee0*/  R2UR UR6, R0 ;  /* 0x00000000000672ca */ /* 0x002fca00000e0000 */
[----:B------:R-:W-:-:S08]  /*0ef0*/  IMAD.U32 R2, RZ, RZ, UR5 ;  /* 0x00000005ff027e24 */ /* 0x000fd0000f8e00ff */
[----:B------:R-:W-:-:S04]  /*0f00*/  UIADD3 UR4, UPT, UPT, -UR6, URZ, URZ ;  /* 0x000000ff06047290 */ /* 0x000fc8000fffe1ff */
[----:B---3--:R-:W-:-:S06]  /*0f10*/  UIMAD UR4, UR8, UR4, UR9 ;  /* 0x00000004080472a4 */ /* 0x008fcc000f8e0209 */
[----:B------:R-:W-:-:S05]  /*0f20*/  IMAD.U32 R0, RZ, RZ, UR4 ;  /* 0x00000004ff007e24 */ /* 0x000fca000f8e00ff */
[----:B------:R1:W-:Y:S04]  /*0f30*/  STL [R1], R0 ;  /* 0x0000000001007387 */ /* 0x0003e80000100800 */
[----:B------:R1:W-:Y:S01]  /*0f40*/  STL [R1+0x4], R2 ;  /* 0x0000040201007387 */ /* 0x0003e20000100800 */
[----:B------:R-:W-:Y:S06]  /*0f50*/  BAR.SYNC.DEFER_BLOCKING 0x0 ;  /* 0x0000000000007b1d */ /* 0x000fec0000010000 */
[----:B------:R-:W-:Y:S05]  /*0f60*/  BRA.U !UP0, `(.L_x_15) ;  /* 0x0000000108e47547 */ /* 0x000fea000b800000 */
[----:B------:R-:W2:Y:S01]  /*0f70*/  LDCU.128 UR12, c[0x0][0xb10] ;  /* 0x00016200ff0c77ac */ /* 0x000ea20008000c00 */
[----:B------:R-:W-:Y:S02]  /*0f80*/  R2UR UR26, R243 ;  /* 0x00000000f31a72ca */ /* 0x000fe400000e0000 */
[----:B------:R-:W-:Y:S01]  /*0f90*/  R2UR UR25, R244 ;  /* 0x00000000f41972ca */ /* 0x000fe200000e0000 */
[----:B------:R-:W3:Y:S01]  /*0fa0*/  LDCU UR6, c[0x0][0x370] ;  /* 0x00006e00ff0677ac */ /* 0x000ee20008000800 */
[----:B------:R-:W4:Y:S01]  /*0fb0*/  LDCU UR5, c[0x0][0x374] ;  /* 0x00006e80ff0577ac */ /* 0x000f220008000800 */
[----:B------:R-:W5:Y:S01]  /*0fc0*/  LDCU UR24, c[0x0][0xb0c] ;  /* 0x00016180ff1877ac */ /* 0x000f620008000800 */
[----:B------:R-:W1:Y:S01]  /*0fd0*/  LDCU UR4, c[0x0][0xb20] ;  /* 0x00016400ff0477ac */ /* 0x000e620008000800 */
[----:B------:R-:W1:Y:S01]  /*0fe0*/  LDCU.64 UR8, c[0x0][0xb28] ;  /* 0x00016500ff0877ac */ /* 0x000e620008000a00 */
[----:B--2---:R-:W-:Y:S02]  /*0ff0*/  UISETP.NE.AND UP0, UPT, UR14, 0x1, UPT ;  /* 0x000000010e00788c */ /* 0x004fe4000bf05270 */
[----:B----4-:R-:W-:-:S02]  /*1000*/  UIMAD.WIDE.U32 UR10, UR5, UR15, URZ ;  /* 0x0000000f050a72a5 */ /* 0x010fc4000f8e00ff */
[----:B---3--:R-:W-:Y:S02]  /*1010*/  UIMAD.WIDE.U32 UR18, UR6, UR12, URZ ;  /* 0x0000000c061272a5 */ /* 0x008fe4000f8e00ff */
[----:B-----5:R-:W-:Y:S02]  /*1020*/  UISETP.NE.AND UP1, UPT, UR24, 0x1, UPT ;  /* 0x000000011800788c */ /* 0x020fe4000bf25270 */
[----:B------:R-:W-:Y:S01]  /*1030*/  UISETP.NE.AND UP4, UPT, UR23, 0x1, UPT ;  /* 0x000000011700788c */ /* 0x000fe2000bf85270 */
[----:B------:R-:W-:Y:S02]  /*1040*/  UMOV UR10, UR11 ;  /* 0x0000000b000a7c82 */ /* 0x000fe40008000000 */
[----:B------:R-:W-:Y:S01]  /*1050*/  UMOV UR18, UR19 ;  /* 0x0000001300127c82 */ /* 0x000fe20008000000 */
[----:B-1----:R-:W-:Y:S02]  /*1060*/  @UP0 USHF.R.U32.HI UR5, URZ, UR4, UR10 ;  /* 0x00000004ff050299 */ /* 0x002fe4000801160a */
[----:B------:R-:W-:-:S02]  /*1070*/  UIMAD.WIDE.U32 UR20, UR26, UR15, URZ ;  /* 0x0000000f1a1472a5 */ /* 0x000fc4000f8e00ff */
[----:B------:R-:W-:Y:S02]  /*1080*/  UIMAD.WIDE.U32 UR10, UR5, UR8, URZ ;  /* 0x00000008050a72a5 */ /* 0x000fe4000f8e00ff */
[----:B------:R-:W-:Y:S02]  /*1090*/  @UP1 USHF.R.U32.HI UR6, URZ, UR13, UR18 ;  /* 0x0000000dff061299 */ /* 0x000fe40008011612 */
[----:B------:R-:W-:Y:S02]  /*10a0*/  UIMAD.WIDE.U32 UR16, UR25, UR12, URZ ;  /* 0x0000000c191072a5 */ /* 0x000fe4000f8e00ff */
[----:B------:R-:W-:Y:S01]  /*10b0*/  UIMAD.WIDE.U32 UR18, UR6, UR8, URZ ;  /* 0x00000008061272a5 */ /* 0x000fe2000f8e00ff */
[----:B------:R-:W-:Y:S01]  /*10c0*/  UMOV UR20, UR21 ;  /* 0x0000001500147c82 */ /* 0x000fe20008000000 */
[----:B------:R-:W-:Y:S01]  /*10d0*/  UMOV UR10, UR11 ;  /* 0x0000000b000a7c82 */ /* 0x000fe20008000000 */
[----:B------:R-:W-:Y:S02]  /*10e0*/  USHF.R.U32.HI UR20, URZ, UR4, UR20 ;  /* 0x00000004ff147299 */ /* 0x000fe40008011614 */
[----:B------:R-:W-:-:S02]  /*10f0*/  @UP4 USHF.R.U32.HI UR5, URZ, UR9, UR10 ;  /* 0x00000009ff054299 */ /* 0x000fc4000801160a */
[----:B------:R-:W-:Y:S01]  /*1100*/  UMOV UR7, UR19 ;  /* 0x0000001300077c82 */ /* 0x000fe20008000000 */
[----:B------:R-:W-:Y:S01]  /*1110*/  UMOV UR16, UR17 ;  /* 0x0000001100107c82 */ /* 0x000fe20008000000 */
[----:B------:R-:W-:Y:S02]  /*1120*/  @UP4 USHF.R.U32.HI UR6, URZ, UR9, UR7 ;  /* 0x00000009ff064299 */ /* 0x000fe40008011607 */
[----:B------:R-:W-:Y:S02]  /*1130*/  USHF.R.U32.HI UR13, URZ, UR13, UR16 ;  /* 0x0000000dff0d7299 */ /* 0x000fe40008011610 */
[----:B------:R-:W-:Y:S02]  /*1140*/  USEL UR4, UR26, UR20, !UP0 ;  /* 0x000000141a047287 */ /* 0x000fe4000c000000 */
[----:B------:R-:W-:Y:S02]  /*1150*/  UIMAD UR7, UR5, UR23, URZ ;  /* 0x00000017050772a4 */ /* 0x000fe4000f8e02ff */
[----:B------:R-:W-:-:S02]  /*1160*/  USEL UR5, UR25, UR13, !UP1 ;  /* 0x0000000d19057287 */ /* 0x000fc4000c800000 */
[----:B------:R-:W-:Y:S02]  /*1170*/  UIMAD UR12, UR6, UR23, URZ ;  /* 0x00000017060c72a4 */ /* 0x000fe4000f8e02ff */
[----:B------:R-:W-:Y:S02]  /*1180*/  UISETP.GE.AND UP0, UPT, UR4, UR7, UPT ;  /* 0x000000070400728c */ /* 0x000fe4000bf06270 */
[----:B------:R-:W-:Y:S02]  /*1190*/  UIMAD.WIDE.U32 UR10, UR4, UR8, URZ ;  /* 0x00000008040a72a5 */ /* 0x000fe4000f8e00ff */
[----:B------:R-:W-:Y:S02]  /*11a0*/  UISETP.GE.OR UP0, UPT, UR5, UR12, UP0 ;  /* 0x0000000c0500728c */ /* 0x000fe40008706670 */
[----:B------:R-:W-:Y:S02]  /*11b0*/  UIMAD.WIDE.U32 UR12, UR5, UR8, URZ ;  /* 0x00000008050c72a5 */ /* 0x000fe4000f8e00ff */
[----:B------:R-:W-:Y:S01]  /*11c0*/  UIADD3 UR10, UPT, UPT, -UR4, URZ, URZ ;  /* 0x000000ff040a7290 */ /* 0x000fe2000fffe1ff */
[----:B------:R-:W-:Y:S01]  /*11d0*/  UMOV UR8, UR11 ;  /* 0x0000000b00087c82 */ /* 0x000fe20008000000 */
[----:B------:R-:W-:-:S02]  /*11e0*/  UIADD3 UR11, UPT, UPT, -UR5, URZ, URZ ;  /* 0x000000ff050b7290 */ /* 0x000fc4000fffe1ff */
[----:B------:R-:W-:-:S03]  /*11f0*/  USHF.R.U32.HI UR8, URZ, UR9, UR8 ;  /* 0x00000009ff087299 */ /* 0x000fc60008011608 */
[----:B------:R-:W-:Y:S01]  /*1200*/  @!UP0 UMOV UR7, UR13 ;  /* 0x0000000d00078c82 */ /* 0x000fe20008000000 */
[----:B------:R-:W-:Y:S02]  /*1210*/  UIMAD UR10, UR14, UR10, UR26 ;  /* 0x0000000a0e0a72a4 */ /* 0x000fe4000f8e021a */
[----:B------:R-:W-:Y:S02]  /*1220*/  USEL UR8, UR4, UR8, !UP4 ;  /* 0x0000000804087287 */ /* 0x000fe4000e000000 */
[----:B------:R-:W-:Y:S02]  /*1230*/  @!UP0 USHF.R.U32.HI UR7, URZ, UR9, UR7 ;  /* 0x00000009ff078299 */ /* 0x000fe40008011607 */
[----:B------:R-:W-:Y:S02]  /*1240*/  UIADD3 UR9, UPT, UPT, -UR8, URZ, URZ ;  /* 0x000000ff08097290 */ /* 0x000fe4000fffe1ff */
[----:B------:R-:W-:Y:S02]  /*1250*/  @!UP0 USEL UR7, UR5, UR7, !UP4 ;  /* 0x0000000705078287 */ /* 0x000fe4000e000000 */
[----:B------:R-:W-:-:S02]  /*1260*/  UIMAD UR9, UR23, UR9, UR4 ;  /* 0x00000009170972a4 */ /* 0x000fc4000f8e0204 */
[----:B------:R-:W-:Y:S02]  /*1270*/  @!UP0 UIADD3 UR8, UPT, UPT, UR8, -UR7, URZ ;  /* 0x8000000708088290 */ /* 0x000fe4000fffe0ff */
[----:B------:R-:W-:Y:S02]  /*1280*/  @!UP0 UIMAD UR7, UR9, UR6, UR7 ;  /* 0x00000006090782a4 */ /* 0x000fe4000f8e0207 */
[----:B------:R-:W-:Y:S02]  /*1290*/  @!UP0 UIMAD UR4, UR8, UR23, UR5 ;  /* 0x00000017080482a4 */ /* 0x000fe4000f8e0205 */
[----:B------:R-:W-:Y:S02]  /*12a0*/  UIMAD UR6, UR24, UR11, UR25 ;  /* 0x0000000b180672a4 */ /* 0x000fe4000f8e0219 */
[----:B------:R-:W-:Y:S01]  /*12b0*/  UIMAD UR8, UR4, UR14, UR10 ;  /* 0x0000000e040872a4 */ /* 0x000fe2000f8e020a */
[----:B------:R-:W-:Y:S02]  /*12c0*/  @!UP0 UMOV UR5, UR7 ;  /* 0x0000000700058c82 */ /* 0x000fe40008000000 */
[----:B------:R-:W-:-:S03]  /*12d0*/  UIMAD UR4, UR5, UR24, UR6 ;  /* 0x00000018050472a4 */ /* 0x000fc6000f8e0206 */
[----:B------:R-:W-:-:S03]  /*12e0*/  IMAD.U32 R243, RZ, RZ, UR8 ;  /* 0x00000008fff37e24 */ /* 0x000fc6000f8e00ff */
[----:B------:R-:W-:-:S07]  /*12f0*/  IMAD.U32 R244, RZ, RZ, UR4 ;  /* 0x00000004fff47e24 */ /* 0x000fce000f8e00ff */
.L_x_15:
[----:B------:R-:W2:Y:S01]  /*1300*/  LDCU UR4, c[0x0][0xb30] ;  /* 0x00016600ff0477ac */ /* 0x000ea20008000800 */
[----:B------:R-:W3:Y:S01]  /*1310*/  S2UR UR5, SR_CgaCtaId ;  /* 0x00000000000579c3 */ /* 0x000ee20000008800 */
[----:B--2---:R-:W-:-:S09]  /*1320*/  UISETP.NE.AND UP0, UPT, UR4, 0x1, UPT ;  /* 0x000000010400788c */ /* 0x004fd2000bf05270 */
[----:B---3--:R-:W-:Y:S05]  /*1330*/  BRA.U UP0, `(.L_x_16) ;  /* 0x0000000100547547 */ /* 0x008fea000b800000 */
[----:B------:R-:W2:Y:S01]  /*1340*/  LDCU.128 UR12, c[0x0][0xb10] ;  /* 0x00016200ff0c77ac */ /* 0x000ea20008000c00 */
[----:B------:R-:W-:Y:S02]  /*1350*/  R2UR UR17, R243 ;  /* 0x00000000f31172ca */ /* 0x000fe400000e0000 */
[----:B------:R-:W-:Y:S01]  /*1360*/  R2UR UR16, R244 ;  /* 0x00000000f41072ca */ /* 0x000fe200000e0000 */
[----:B------:R-:W3:Y:S01]  /*1370*/  LDCU UR10, c[0x0][0xb0c] ;  /* 0x00016180ff0a77ac */ /* 0x000ee20008000800 */
[----:B------:R-:W4:Y:S11]  /*1380*/  LDCU UR11, c[0x0][0xb20] ;  /* 0x00016400ff0b77ac */ /* 0x000f360008000800 */
[----:B--2---:R-:W-:-:S02]  /*1390*/  UIMAD.WIDE.U32 UR8, UR16, UR12, URZ ;  /* 0x0000000c100872a5 */ /* 0x004fc4000f8e00ff */
[----:B------:R-:W-:Y:S02]  /*13a0*/  UIMAD.WIDE.U32 UR6, UR17, UR15, URZ ;  /* 0x0000000f110672a5 */ /* 0x000fe4000f8e00ff */
[----:B---3--:R-:W-:Y:S02]  /*13b0*/  UISETP.NE.AND UP1, UPT, UR10, 0x1, UPT ;  /* 0x000000010a00788c */ /* 0x008fe4000bf25270 */
[----:B------:R-:W-:Y:S01]  /*13c0*/  UISETP.NE.AND UP0, UPT, UR14, 0x1, UPT ;  /* 0x000000010e00788c */ /* 0x000fe2000bf05270 */
[----:B------:R-:W-:Y:S02]  /*13d0*/  UMOV UR8, UR9 ;  /* 0x0000000900087c82 */ /* 0x000fe40008000000 */
[----:B------:R-:W-:Y:S01]  /*13e0*/  UMOV UR4, UR7 ;  /* 0x0000000700047c82 */ /* 0x000fe20008000000 */
[----:B------:R-:W-:Y:S02]  /*13f0*/  USHF.R.U32.HI UR8, URZ, UR13, UR8 ;  /* 0x0000000dff087299 */ /* 0x000fe40008011608 */
[----:B----4-:R-:W-:-:S02]  /*1400*/  USHF.R.U32.HI UR4, URZ, UR11, UR4 ;  /* 0x0000000bff047299 */ /* 0x010fc40008011604 */
[----:B------:R-:W-:Y:S02]  /*1410*/  USEL UR6, UR16, UR8, !UP1 ;  /* 0x0000000810067287 */ /* 0x000fe4000c800000 */
[----:B------:R-:W-:-:S04]  /*1420*/  USEL UR4, UR17, UR4, !UP0 ;  /* 0x0000000411047287 */ /* 0x000fc8000c000000 */
[----:B------:R-:W-:Y:S02]  /*1430*/  UIADD3 UR7, UPT, UPT, UR6, -UR4, URZ ;  /* 0x8000000406077290 */ /* 0x000fe4000fffe0ff */
[----:B------:R-:W-:Y:S02]  /*1440*/  UIADD3 UR4, UPT, UPT, -UR6, UR4, URZ ;  /* 0x0000000406047290 */ /* 0x000fe4000fffe1ff */
[----:B------:R-:W-:Y:S02]  /*1450*/  UIMAD UR17, UR7, UR14, UR17 ;  /* 0x0000000e071172a4 */ /* 0x000fe4000f8e0211 */
[----:B------:R-:W-:-:S04]  /*1460*/  UIMAD UR16, UR4, UR10, UR16 ;  /* 0x0000000a041072a4 */ /* 0x000fc8000f8e0210 */
[----:B------:R-:W-:Y:S02]  /*1470*/  IMAD.U32 R243, RZ, RZ, UR17 ;  /* 0x00000011fff37e24 */ /* 0x000fe4000f8e00ff */
[----:B------:R-:W-:-:S07]  /*1480*/  IMAD.U32 R244, RZ, RZ, UR16 ;  /* 0x00000010fff47e24 */ /* 0x000fce000f8e00ff */
.L_x_16:
[----:B------:R-:W-:Y:S01]  /*1490*/  BAR.SYNC.DEFER_BLOCKING 0x0 ;  /* 0x0000000000007b1d */ /* 0x000fe20000010000 */
[----:B------:R-:W-:Y:S01]  /*14a0*/  UISETP.NE.AND UP0, UPT, UR22, 0x2, UPT ;  /* 0x000000021600788c */ /* 0x000fe2000bf05270 */
[----:B------:R-:W-:Y:S02]  /*14b0*/  ISETP.NE.OR P3, PT, R4, 0x2, !P3 ;  /* 0x000000020400780c */ /* 0x000fe40005f65670 */
[----:B------:R-:W-:Y:S02]  /*14c0*/  LOP3.LUT R14, R6, 0x1f, RZ, 0xc0, !PT ;  /* 0x0000001f060e7812 */ /* 0x000fe400078ec0ff */
[----:B------:R-:W2:Y:S04]  /*14d0*/  LDCU UR15, c[0x0][0xb24] ;  /* 0x00016480ff0f77ac */ /* 0x000ea80008000800 */
[----:B------:R-:W-:Y:S05]  /*14e0*/  BRA.U UP0, `(.L_x_17) ;  /* 0x0000001100bc7547 */ /* 0x000fea000b800000 */
[----:B------:R-:W3:Y:S01]  /*14f0*/  LDCU UR7, c[0x0][0x38c] ;  /* 0x00007180ff0777ac */ /* 0x000ee20008000800 */
[----:B------:R-:W-:Y:S01]  /*1500*/  PLOP3.LUT P1, PT, PT, PT, UP3, 0x80, 0x8 ;  /* 0x000000000008781c */ /* 0x000fe20003f2f038 */
[----:B------:R-:W-:Y:S01]  /*1510*/  HFMA2 R12, -RZ, RZ, 0, 0 ;  /* 0x00000000ff0c7431 */ /* 0x000fe200000001ff */
[----:B------:R-:W-:Y:S01]  /*1520*/  ISETP.EQ.OR P2, PT, R14, RZ, P3 ;  /* 0x000000ff0e00720c */ /* 0x000fe20001f42670 */
[----:B-1----:R-:W-:Y:S01]  /*1530*/  IMAD.MOV.U32 R0, RZ, RZ, 0x1 ;  /* 0x00000001ff007424 */ /* 0x002fe200078e00ff */
[----:B------:R-:W-:Y:S01]  /*1540*/  PLOP3.LUT P1, PT, P1, PT, PT, 0x8, 0x80 ;  /* 0x000000000080781c */ /* 0x000fe20000f2e170 */
[----:B------:R-:W-:Y:S01]  /*1550*/  IMAD.MOV.U32 R9, RZ, RZ, RZ ;  /* 0x000000ffff097224 */ /* 0x000fe200078e00ff */
[----:B------:R-:W-:Y:S01]  /*1560*/  MOV R11, 0x1 ;  /* 0x00000001000b7802 */ /* 0x000fe20000000f00 */
[----:B------:R-:W-:Y:S01]  /*1570*/  IMAD.MOV.U32 R10, RZ, RZ, RZ ;  /* 0x000000ffff0a7224 */ /* 0x000fe200078e00ff */
[----:B------:R-:W1:Y:S01]  /*1580*/  LDCU UR42, c[0x0][0x370] ;  /* 0x00006e00ff2a77ac */ /* 0x000e620008000800 */
[----:B------:R-:W4:Y:S01]  /*1590*/  LDCU.64 UR38, c[0x0][0x348] ;  /* 0x00006900ff2677ac */ /* 0x000f220008000a00 */
[----:B------:R-:W1:Y:S01]  /*15a0*/  LDCU UR41, c[0x0][0x374] ;  /* 0x00006e80ff2977ac */ /* 0x000e620008000800 */
[----:B---3--:R-:W-:-:S02]  /*15b0*/  UIADD3 UR6, UPT, UPT, UR7, 0xff, URZ ;  /* 0x000000ff07067890 */ /* 0x008fc4000fffe0ff */
[----:B------:R-:W-:Y:S02]  /*15c0*/  UIADD3 UR46, UPT, UPT, UR7, 0x1fe, URZ ;  /* 0x000001fe072e7890 */ /* 0x000fe4000fffe0ff */
[----:B------:R-:W-:Y:S01]  /*15d0*/  USHF.R.S32.HI UR4, URZ, 0x1f, UR6 ;  /* 0x0000001fff047899 */ /* 0x000fe20008011406 */
[----:B------:R-:W-:-:S03]  /*15e0*/  UMOV UR21, URZ ;  /* 0x000000ff00157c82 */ /* 0x000fc60008000000 */
[----:B------:R-:W-:Y:S02]  /*15f0*/  ULEA.HI UR4, UR4, UR6, URZ, 0x8 ;  /* 0x0000000604047291 */ /* 0x000fe4000f8f40ff */
[----:B------:R-:W-:Y:S02]  /*1600*/  UIADD3 UR6, UPT, UPT, UR7, -0x1, URZ ;  /* 0xffffffff07067890 */ /* 0x000fe4000fffe0ff */
[----:B------:R-:W-:Y:S02]  /*1610*/  USHF.R.S32.HI UR44, URZ, 0x8, UR4 ;  /* 0x00000008ff2c7899 */ /* 0x000fe40008011404 */
[----:B------:R-:W-:Y:S02]  /*1620*/  UISETP.GE.U32.AND UP1, UPT, UR6, -0x1ff, UPT ;  /* 0xfffffe010600788c */ /* 0x000fe4000bf26070 */
[----:B------:R-:W-:-:S04]  /*1630*/  UISETP.LT.U32.AND UP0, UPT, UR44, 0x2, UPT ;  /* 0x000000022c00788c */ /* 0x000fc8000bf01070 */
[----:B------:R-:W-:-:S04]  /*1640*/  USEL UR43, UR44, 0x2, UP0 ;  /* 0x000000022c2b7887 */ /* 0x000fc80008000000 */
[----:B------:R-:W-:Y:S02]  /*1650*/  UIADD3 UR29, UPT, UPT, UR43, -0x1, URZ ;  /* 0xffffffff2b1d7890 */ /* 0x000fe4000fffe0ff */
[----:B------:R-:W-:Y:S02]  /*1660*/  @UP1 UIADD3 UR29, UPT, UPT, UR43, URZ, URZ ;  /* 0x000000ff2b1d1290 */ /* 0x000fe4000fffe0ff */
[----:B------:R-:W-:Y:S02]  /*1670*/  UIADD3 UR45, UPT, UPT, UR44, -UR43, URZ ;  /* 0x8000002b2c2d7290 */ /* 0x000fe4000fffe0ff */
[----:B-1--4-:R-:W-:-:S12]  /*1680*/  UIADD3 UR29, UPT, UPT, UR29, 0x1, URZ ;  /* 0x000000011d1d7890 */ /* 0x012fd8000fffe0ff */
.L_x_35:
[----:B------:R-:W-:Y:S01]  /*1690*/  UISETP.NE.AND UP0, UPT, UR5, URZ, UPT ;  /* 0x000000ff0500728c */ /* 0x000fe2000bf05270 */
[----:B------:R-:W1:Y:S08]  /*16a0*/  S2UR UR5, SR_CgaCtaId ;  /* 0x00000000000579c3 */ /* 0x000e700000008800 */
[----:B------:R-:W-:Y:S05]  /*16b0*/  BRA.U UP0, `(.L_x_18) ;  /* 0x0000000100347547 */ /* 0x000fea000b800000 */
[----:B------:R-:W3:Y:S01]  /*16c0*/  S2R R2, SR_CgaCtaId ;  /* 0x0000000000027919 */ /* 0x000ee20000008800 */
[----:B------:R-:W-:-:S04]  /*16d0*/  MOV R3, 0x400 ;  /* 0x0000040000037802 */ /* 0x000fc80000000f00 */
[----:B---3--:R-:W-:Y:S02]  /*16e0*/  LEA R2, R2, R3, 0x18 ;  /* 0x0000000302027211 */ /* 0x008fe400078ec0ff */
[----:B------:R-:W-:-:S03]  /*16f0*/  SHF.L.U32 R3, R11, 0x1f, RZ ;  /* 0x0000001f0b037819 */ /* 0x000fc600000006ff */
[----:B------:R-:W-:-:S04]  /*1700*/  IMAD R2, R10, 0x8, R2 ;  /* 0x000000080a027824 */ /* 0x000fc800078e0202 */
[----:B------:R-:W3:Y:S02]  /*1710*/  SYNCS.PHASECHK.TRANS64.TRYWAIT P0, [R2+URZ+0xb0], R3 ;  /* 0x0000b003020075a7 */ /* 0x000ee400080011ff */
[----:B---3--:R-:W-:Y:S05]  /*1720*/  @!P0 BRA `(.L_x_19) ;  /* 0x0000008c00408947 */ /* 0x008fea0003800000 */
.L_x_103:
[----:B------:R3:W-:Y:S02]  /*1730*/  SYNCS.ARRIVE.TRANS64.A1T0 RZ, [R2+URZ+0xa0], RZ ;  /* 0x0000a0ff02ff79a7 */ /* 0x0007e400081000ff */
[----:B---3--:R-:W-:-:S05]  /*1740*/  VIADD R2, R10, 0x1 ;  /* 0x000000010a027836 */ /* 0x008fca0000000000 */
[----:B------:R-:W-:-:S04]  /*1750*/  ISETP.NE.AND P0, PT, R2, 0x2, PT ;  /* 0x000000020200780c */ /* 0x000fc80003f05270 */
[----:B------:R-:W-:Y:S02]  /*1760*/  SEL R3, RZ, 0x1, P0 ;  /* 0x00000001ff037807 */ /* 0x000fe40000000000 */
[----:B------:R-:W-:Y:S02]  /*1770*/  SEL R10, R2, RZ, P0 ;  /* 0x000000ff020a7207 */ /* 0x000fe40000000000 */
[----:B------:R-:W-:-:S07]  /*1780*/  LOP3.LUT R11, R11, R3, RZ, 0x3c, !PT ;  /* 0x000000030b0b7212 */ /* 0x000fce00078e3cff */
.L_x_18:
[----:B------:R-:W-:Y:S01]  /*1790*/  UMOV UR4, 0x400 ;  /* 0x0000040000047882 */ /* 0x000fe20000000000 */
[----:B------:R-:W-:Y:S01]  /*17a0*/  SHF.L.U32 R2, R0, 0x1f, RZ ;  /* 0x0000001f00027819 */ /* 0x000fe200000006ff */
[----:B-1----:R-:W-:Y:S01]  /*17b0*/  ULEA UR4, UR5, UR4, 0x18 ;  /* 0x0000000405047291 */ /* 0x002fe2000f8ec0ff */
[----:B------:R-:W-:Y:S01]  /*17c0*/  R2UR UR8, R244 ;  /* 0x00000000f40872ca */ /* 0x000fe200000e0000 */
[----:B------:R-:W-:Y:S01]  /*17d0*/  UISETP.GE.U32.AND UP0, UPT, UR46, 0x1ff, UPT ;  /* 0x000001ff2e00788c */ /* 0x000fe2000bf06070 */
[----:B------:R-:W-:Y:S01]  /*17e0*/  R2UR UR7, R243 ;  /* 0x00000000f30772ca */ /* 0x000fe200000e0000 */
[----:B------:R-:W-:Y:S01]  /*17f0*/  ULEA UR6, UR21, UR4, 0x3 ;  /* 0x0000000415067291 */ /* 0x000fe2000f8e18ff */
[----:B------:R-:W-:-:S08]  /*1800*/  UMOV UR13, URZ ;  /* 0x000000ff000d7c82 */ /* 0x000fd00008000000 */
[----:B------:R1:W3:Y:S01]  /*1810*/  SYNCS.PHASECHK.TRANS64.TRYWAIT P0, [UR6+0x10], R2 ;  /* 0x00001002ff0075a7 */ /* 0x0002e20008001106 */
[----:B------:R-:W-:Y:S02]  /*1820*/  USHF.L.U32 UR35, UR8, 0x6, URZ ;  /* 0x0000000608237899 */ /* 0x000fe400080006ff */
[----:B------:R-:W-:Y:S01]  /*1830*/  UIMAD UR19, UR7, 0xf0, URZ ;  /* 0x000000f0071378a4 */ /* 0x000fe2000f8e02ff */
[----:B------:R-:W-:Y:S11]  /*1840*/  BRA.U !UP0, `(.L_x_20) ;  /* 0x0000000108d87547 */ /* 0x000ff6000b800000 */
[----:B------:R-:W-:Y:S01]  /*1850*/  UMOV UR14, URZ ;  /* 0x000000ff000e7c82 */ /* 0x000fe20008000000 */
[----:B------:R-:W-:-:S05]  /*1860*/  UMOV UR6, UR21 ;  /* 0x0000001500067c82 */ /* 0x000fca0008000000 */
.L_x_25:
[----:B---3--:R-:W-:Y:S01]  /*1870*/  @!P3 MOV R3, 0x13000 ;  /* 0x000130000003b802 */ /* 0x008fe20000000f00 */
[----:B------:R-:W-:Y:S01]  /*1880*/  ULEA UR33, UR6, UR4, 0x3 ;  /* 0x0000000406217291 */ /* 0x000fe2000f8e18ff */
[----:B-1-3--:R-:W-:Y:S11]  /*1890*/  @P0 BRA `(.L_x_21) ;  /* 0x00000000000c0947 */ /* 0x00aff60003800000 */
[----:B-1----:R-:W-:Y:S04]  /*18a0*/  SHF.L.U32 R2, R0, 0x1f, RZ ;  /* 0x0000001f00027819 */ /* 0x002fe800000006ff */
[----:B------:R-:W1:Y:S02]  /*18b0*/  SYNCS.PHASECHK.TRANS64.TRYWAIT P0, [UR33+0x10], R2 ;  /* 0x00001002ff0075a7 */ /* 0x000e640008001121 */
[----:B-1----:R-:W-:Y:S05]  /*18c0*/  @!P0 BRA `(.L_x_22) ;  /* 0x0000008800ec8947 */ /* 0x002fea0003800000 */
.L_x_21:
[----:B------:R3:W-:Y:S01]  /*18d0*/  @!P3 SYNCS.ARRIVE.TRANS64 RZ, [UR33], R3 ;  /* 0x00000003ffffb9a7 */ /* 0x0007e20008000021 */
[----:B------:R-:W-:Y:S04]  /*18e0*/  BSSY.RECONVERGENT B0, `(.L_x_23) ;  /* 0x0000003000007945 */ /* 0x000fe80003800200 */
[----:B------:R-:W-:Y:S05]  /*18f0*/  @P2 BRA `(.L_x_24) ;  /* 0x0000000000042947 */ /* 0x000fea0003800000 */
[----:B--2---:R-:W-:Y:S05]  /*1900*/  BPT.TRAP 0x1 ;  /* 0x000000040000795c */ /* 0x004fea0000300000 */
.L_x_24:
[----:B--2---:R-:W-:Y:S05]  /*1910*/  BSYNC.RECONVERGENT B0 ;  /* 0x0000000000007941 */ /* 0x004fea0003800200 */
.L_x_23:
[----:B------:R-:W-:Y:S02]  /*1920*/  UIADD3 UR7, UPT, UPT, UR6, 0x1, URZ ;  /* 0x0000000106077890 */ /* 0x000fe4000fffe0ff */
[----:B------:R-:W-:Y:S02]  /*1930*/  UIADD3 UR22, UP1, UPT, UR38, 0x80, URZ ;  /* 0x0000008026167890 */ /* 0x000fe4000ff3e0ff */
[----:B------:R-:W-:Y:S02]  /*1940*/  UISETP.NE.AND UP0, UPT, UR7, 0x2, UPT ;  /* 0x000000020700788c */ /* 0x000fe4000bf05270 */
[----:B------:R-:W-:Y:S02]  /*1950*/  ULEA UR24, UR6, UR4, 0xe ;  /* 0x0000000406187291 */ /* 0x000fe4000f8e70ff */
[----:B------:R-:W-:Y:S02]  /*1960*/  USEL UR8, URZ, 0x1, UP0 ;  /* 0x00000001ff087887 */ /* 0x000fe40008000000 */
[----:B------:R-:W-:Y:S02]  /*1970*/  USEL UR21, UR7, URZ, UP0 ;  /* 0x000000ff07157287 */ /* 0x000fe40008000000 */
[----:B------:R-:W-:Y:S02]  /*1980*/  USHF.L.U32 UR34, UR14, 0x8, URZ ;  /* 0x000000080e227899 */ /* 0x000fe400080006ff */
[----:B------:R-:W-:Y:S01]  /*1990*/  ULEA UR7, UR21, UR4, 0x3 ;  /* 0x0000000415077291 */ /* 0x000fe2000f8e18ff */
[----:B------:R-:W-:Y:S01]  /*19a0*/  LOP3.LUT R0, R0, UR8, RZ, 0x3c, !PT ;  /* 0x0000000800007c12 */ /* 0x000fe2000f8e3cff */
[----:B------:R-:W-:Y:S02]  /*19b0*/  UIADD3.X UR23, UPT, UPT, URZ, UR39, URZ, UP1, !UPT ;  /* 0x00000027ff177290 */ /* 0x000fe40008ffe4ff */
[----:B------:R-:W-:Y:S01]  /*19c0*/  UIADD3 UR32, UPT, UPT, UR24, 0x7980, URZ ;  /* 0x0000798018207890 */ /* 0x000fe2000fffe0ff */
[----:B-1----:R-:W-:Y:S01]  /*19d0*/  SHF.L.U32 R2, R0, 0x1f, RZ ;  /* 0x0000001f00027819 */ /* 0x002fe200000006ff */
[----:B------:R-:W-:Y:S02]  /*19e0*/  UIMAD UR8, UR6, 0xf000, UR4 ;  /* 0x0000f000060878a4 */ /* 0x000fe4000f8e0204 */
[----:B------:R-:W-:Y:S01]  /*19f0*/  UIADD3 UR26, UPT, UPT, UR34, 0x80, URZ ;  /* 0x00000080221a7890 */ /* 0x000fe2000fffe0ff */
[----:B------:R4:W1:Y:S01]  /*1a00*/  SYNCS.PHASECHK.TRANS64.TRYWAIT P0, [UR7+0x10], R2 ;  /* 0x00001002ff0075a7 */ /* 0x0008620008001107 */
[----:B------:R-:W-:Y:S01]  /*1a10*/  UMOV UR6, 0x0 ;  /* 0x0000000000067882 */ /* 0x000fe20000000000 */
[----:B------:R-:W-:Y:S01]  /*1a20*/  UMOV UR7, 0x10000000 ;  /* 0x1000000000077882 */ /* 0x000fe20000000000 */
[----:B------:R-:W-:Y:S01]  /*1a30*/  UIADD3 UR24, UPT, UPT, UR24, 0x9980, URZ ;  /* 0x0000998018187890 */ /* 0x000fe2000fffe0ff */
[----:B------:R-:W-:Y:S01]  /*1a40*/  UTMALDG.3D [UR32], [UR22], desc[UR6] ;  /* 0x00000620160075b4 */ /* 0x000fe20008011000 */
[----:B------:R-:W-:Y:S01]  /*1a50*/  UIADD3 UR30, UP0, UPT, UR38, 0x180, URZ ;  /* 0x00000180261e7890 */ /* 0x000fe2000ff1e0ff */
[----:B------:R-:W-:Y:S01]  /*1a60*/  UMOV UR25, UR33 ;  /* 0x0000002100197c82 */ /* 0x000fe20008000000 */
[----:B------:R-:W-:Y:S01]  /*1a70*/  UMOV UR27, UR35 ;  /* 0x00000023001b7c82 */ /* 0x000fe20008000000 */
[----:B------:R-:W-:Y:S01]  /*1a80*/  UMOV UR28, UR36 ;  /* 0x00000024001c7c82 */ /* 0x000fe20008000000 */
[----:B------:R-:W-:Y:S03]  /*1a90*/  UIADD3.X UR31, UPT, UPT, URZ, UR39, URZ, UP0, !UPT ;  /* 0x00000027ff1f7290 */ /* 0x000fe600087fe4ff */
[----:B------:R-:W-:Y:S01]  /*1aa0*/  UTMALDG.3D [UR24], [UR22], desc[UR6] ;  /* 0x00000618160075b4 */ /* 0x000fe20008011000 */
[----:B------:R-:W-:Y:S01]  /*1ab0*/  UIADD3 UR16, UPT, UPT, UR8, 0xf980, URZ ;  /* 0x0000f98008107890 */ /* 0x000fe2000fffe0ff */
[----:B------:R-:W-:Y:S01]  /*1ac0*/  UMOV UR17, UR33 ;  /* 0x0000002100117c82 */ /* 0x000fe20008000000 */
[----:B------:R-:W-:Y:S01]  /*1ad0*/  UMOV UR20, UR36 ;  /* 0x0000002400147c82 */ /* 0x000fe20008000000 */
[----:B------:R-:W-:Y:S01]  /*1ae0*/  UMOV UR18, UR34 ;  /* 0x0000002200127c82 */ /* 0x000fe20008000000 */
[----:B------:R-:W-:Y:S01]  /*1af0*/  UIADD3 UR8, UPT, UPT, UR8, 0x17180, URZ ;  /* 0x0001718008087890 */ /* 0x000fe2000fffe0ff */
[----:B------:R-:W-:Y:S01]  /*1b00*/  UMOV UR11, UR19 ;  /* 0x00000013000b7c82 */ /* 0x000fe20008000000 */
[----:B------:R-:W-:Y:S03]  /*1b10*/  UMOV UR12, UR36 ;  /* 0x00000024000c7c82 */ /* 0x000fe60008000000 */
[----:B------:R-:W-:Y:S01]  /*1b20*/  UTMALDG.3D [UR16], [UR30], desc[UR6] ;  /* 0x000006101e0075b4 */ /* 0x000fe20008011000 */
[----:B------:R-:W-:Y:S01]  /*1b30*/  UIADD3 UR14, UPT, UPT, UR14, 0x1, URZ ;  /* 0x000000010e0e7890 */ /* 0x000fe2000fffe0ff */
[----:B------:R-:W-:Y:S01]  /*1b40*/  UMOV UR9, UR33 ;  /* 0x0000002100097c82 */ /* 0x000fe20008000000 */
[----:B------:R-:W-:Y:S02]  /*1b50*/  UMOV UR10, UR26 ;  /* 0x0000001a000a7c82 */ /* 0x000fe40008000000 */
[----:B------:R-:W-:Y:S01]  /*1b60*/  UISETP.NE.AND UP0, UPT, UR14, UR29, UPT ;  /* 0x0000001d0e00728c */ /* 0x000fe2000bf05270 */
[----:B------:R-:W-:Y:S01]  /*1b70*/  UMOV UR13, UR29 ;  /* 0x0000001d000d7c82 */ /* 0x000fe20008000000 */
[----:B------:R2:W-:Y:S02]  /*1b80*/  UTMALDG.3D [UR8], [UR30], desc[UR6] ;  /* 0x000006081e0075b4 */ /* 0x0005e40008011000 */
[----:B--2---:R-:W-:Y:S05]  /*1b90*/  UMOV UR6, UR21 ;  /* 0x0000001500067c82 */ /* 0x004fea0008000000 */
[----:B----4-:R-:W-:Y:S05]  /*1ba0*/  BRA.U UP0, `(.L_x_25) ;  /* 0xfffffffd00307547 */ /* 0x010fea000b83ffff */
.L_x_20:
[----:B------:R-:W-:Y:S01]  /*1bb0*/  ULEA UR6, UR21, UR4, 0x3 ;  /* 0x0000000415067291 */ /* 0x000fe2000f8e18ff */
[----:B-1----:R-:W-:Y:S01]  /*1bc0*/  SHF.L.U32 R2, R0, 0x1f, RZ ;  /* 0x0000001f00027819 */ /* 0x002fe200000006ff */
[----:B------:R-:W-:Y:S01]  /*1bd0*/  @!P1 SYNCS.ARRIVE.TRANS64.A1T0 RZ, [UR4+0x38], RZ ;  /* 0x000038ffffff99a7 */ /* 0x000fe20008100004 */
[----:B------:R-:W-:-:S06]  /*1be0*/  UISETP.GT.AND UP0, UPT, UR44, UR43, UPT ;  /* 0x0000002b2c00728c */ /* 0x000fcc000bf04270 */
[----:B---3--:R1:W3:Y:S03]  /*1bf0*/  SYNCS.PHASECHK.TRANS64.TRYWAIT P0, [UR6+0x10], R2 ;  /* 0x00001002ff0075a7 */ /* 0x0082e60008001106 */
[----:B------:R-:W-:Y:S05]  /*1c00*/  BRA.U !UP0, `(.L_x_26) ;  /* 0x0000000108d47547 */ /* 0x000fea000b800000 */
[----:B------:R-:W-:Y:S01]  /*1c10*/  UIADD3 UR14, UPT, UPT, UR45, UR13, URZ ;  /* 0x0000000d2d0e7290 */ /* 0x000fe2000fffe0ff */
[----:B------:R-:W-:-:S11]  /*1c20*/  UMOV UR6, UR21 ;  /* 0x0000001500067c82 */ /* 0x000fd60008000000 */
.L_x_31:
[----:B---3--:R-:W-:Y:S01]  /*1c30*/  @!P3 MOV R3, 0x13000 ;  /* 0x000130000003b802 */ /* 0x008fe20000000f00 */
[----:B------:R-:W-:Y:S01]  /*1c40*/  ULEA UR33, UR6, UR4, 0x3 ;  /* 0x0000000406217291 */ /* 0x000fe2000f8e18ff */
[----:B-1-3--:R-:W-:Y:S11]  /*1c50*/  @P0 BRA `(.L_x_27) ;  /* 0x00000000000c0947 */ /* 0x00aff60003800000 */
[----:B-1----:R-:W-:Y:S04]  /*1c60*/  SHF.L.U32 R2, R0, 0x1f, RZ ;  /* 0x0000001f00027819 */ /* 0x002fe800000006ff */
[----:B------:R-:W1:Y:S02]  /*1c70*/  SYNCS.PHASECHK.TRANS64.TRYWAIT P0, [UR33+0x10], R2 ;  /* 0x00001002ff0075a7 */ /* 0x000e640008001121 */
[----:B-1----:R-:W-:Y:S05]  /*1c80*/  @!P0 BRA `(.L_x_28) ;  /* 0x0000008800148947 */ /* 0x002fea0003800000 */
.L_x_27:
[----:B------:R3:W-:Y:S01]  /*1c90*/  @!P3 SYNCS.ARRIVE.TRANS64 RZ, [UR33], R3 ;  /* 0x00000003ffffb9a7 */ /* 0x0007e20008000021 */
[----:B------:R-:W-:Y:S04]  /*1ca0*/  BSSY.RECONVERGENT B0, `(.L_x_29) ;  /* 0x0000003000007945 */ /* 0x000fe80003800200 */
[----:B------:R-:W-:Y:S05]  /*1cb0*/  @P2 BRA `(.L_x_30) ;  /* 0x0000000000042947 */ /* 0x000fea0003800000 */
[----:B--2---:R-:W-:Y:S05]  /*1cc0*/  BPT.TRAP 0x1 ;  /* 0x000000040000795c */ /* 0x004fea0000300000 */
.L_x_30:
[----:B--2---:R-:W-:Y:S05]  /*1cd0*/  BSYNC.RECONVERGENT B0 ;  /* 0x0000000000007941 */ /* 0x004fea0003800200 */
.L_x_29:
        /* <DEDUP_REMOVED lines=33> */
[----:B------:R-:W-:Y:S01]  /*1ef0*/  UMOV UR9, UR33 ;  /* 0x0000002100097c82 */ /* 0x000fe20008000000 */
[----:B------:R-:W-:Y:S01]  /*1f00*/  UMOV UR10, UR26 ;  /* 0x0000001a000a7c82 */ /* 0x000fe20008000000 */
[----:B------:R-:W-:Y:S04]  /*1f10*/  UIADD3 UR13, UPT, UPT, UR13, 0x1, URZ ;  /* 0x000000010d0d7890 */ /* 0x000fe8000fffe0ff */
[----:B------:R-:W-:Y:S01]  /*1f20*/  UISETP.NE.AND UP0, UPT, UR13, UR14, UPT ;  /* 0x0000000e0d00728c */ /* 0x000fe2000bf05270 */
[----:B------:R2:W-:Y:S02]  /*1f30*/  UTMALDG.3D [UR8], [UR30], desc[UR6] ;  /* 0x000006081e0075b4 */ /* 0x0005e40008011000 */
[----:B--2---:R-:W-:Y:S06]  /*1f40*/  UMOV UR6, UR21 ;  /* 0x0000001500067c82 */ /* 0x004fec0008000000 */
[----:B----4-:R-:W-:Y:S05]  /*1f50*/  BRA.U UP0, `(.L_x_31) ;  /* 0xfffffffd00347547 */ /* 0x010fea000b83ffff */
.L_x_26:
[C---:B---3--:R-:W-:Y:S01]  /*1f60*/  LEA R3, R9.reuse, UR4, 0x3 ;  /* 0x0000000409037c11 */ /* 0x048fe2000f8e18ff */
[----:B------:R-:W-:Y:S01]  /*1f70*/  NOP ;  /* 0x0000000000007918 */ /* 0x000fe20000000000 */
[----:B-1----:R-:W-:Y:S02]  /*1f80*/  SHF.L.U32 R2, R12, 0x1f, RZ ;  /* 0x0000001f0c027819 */ /* 0x002fe400000006ff */
[----:B------:R-:W-:Y:S02]  /*1f90*/  LEA R4, R9, UR4, 0x4 ;  /* 0x0000000409047c11 */ /* 0x000fe4000f8e20ff */
[----:B------:R-:W1:Y:S02]  /*1fa0*/  SYNCS.PHASECHK.TRANS64.TRYWAIT P0, [R3+URZ+0x40], R2 ;  /* 0x00004002030075a7 */ /* 0x000e6400080011ff */
[----:B-1----:R-:W-:Y:S05]  /*1fb0*/  @!P0 BRA `(.L_x_32) ;  /* 0x0000008400608947 */ /* 0x002fea0003800000 */
.L_x_106:
[----:B------:R-:W3:Y:S01]  /*1fc0*/  LDS.128 R4, [R4+0xd0] ;  /* 0x0000d00004047984 */ /* 0x000ee20000000c00 */
[----:B--2---:R-:W-:Y:S01]  /*1fd0*/  UISETP.GE.AND UP0, UPT, UR15, 0x1, UPT ;  /* 0x000000010f00788c */ /* 0x004fe2000bf06270 */
[----:B------:R-:W-:Y:S01]  /*1fe0*/  @!PT LDS RZ, [RZ] ;  /* 0x00000000fffff984 */ /* 0x000fe20000000800 */
[----:B------:R-:W-:Y:S01]  /*1ff0*/  @!PT LDS RZ, [RZ] ;  /* 0x00000000fffff984 */ /* 0x000fe20000000800 */
[----:B------:R-:W-:Y:S01]  /*2000*/  @!PT LDS RZ, [RZ] ;  /* 0x00000000fffff984 */ /* 0x000fe20000000800 */
[----:B------:R-:W-:Y:S01]  /*2010*/  @!PT LDS RZ, [RZ] ;  /* 0x00000000fffff984 */ /* 0x000fe20000000800 */
[----:B------:R2:W-:Y:S06]  /*2020*/  MEMBAR.ALL.CTA ;  /* 0x0000000000007992 */ /* 0x0005ec0000008000 */
[----:B--2---:R-:W2:Y:S01]  /*2030*/  FENCE.VIEW.ASYNC.S ;  /* 0x00000000000073c6 */ /* 0x004ea20000000000 */
[----:B---3--:R-:W-:-:S13]  /*2040*/  LOP3.LUT P0, RZ, R6, 0x1, RZ, 0xc0, !PT ;  /* 0x0000000106ff7812 */ /* 0x008fda000780c0ff */
[----:B--2---:R-:W-:Y:S01]  /*2050*/  VOTEU.ANY UP1, P0 ;  /* 0x0000000000ff7886 */ /* 0x004fe20000020100 */
[----:B------:R-:W-:-:S13]  /*2060*/  PLOP3.LUT P0, PT, PT, PT, UP1, 0x80, 0x8 ;  /* 0x000000000008781c */ /* 0x000fda0003f0f018 */
[----:B-1----:R-:W-:Y:S02]  /*2070*/  @P0 LOP3.LUT R2, R5, 0xffff, RZ, 0xc0, !PT ;  /* 0x0000ffff05020812 */ /* 0x002fe400078ec0ff */
[----:B------:R-:W-:Y:S02]  /*2080*/  @P0 MOV R8, R4 ;  /* 0x0000000400080202 */ /* 0x000fe40000000f00 */
[----:B------:R-:W-:Y:S01]  /*2090*/  @P0 R2UR UR7, R2 ;  /* 0x00000000020702ca */ /* 0x000fe200000e0000 */
[----:B------:R-:W-:Y:S01]  /*20a0*/  VIADD R2, R3, 0x50 ;  /* 0x0000005003027836 */ /* 0x000fe20000000000 */
[----:B------:R-:W-:Y:S02]  /*20b0*/  @P0 SHF.R.U32.HI R4, RZ, 0x10, R5 ;  /* 0x00000010ff040819 */ /* 0x000fe40000011605 */
[----:B------:R-:W-:Y:S02]  /*20c0*/  @P0 R2UR UR8, R8 ;  /* 0x00000000080802ca */ /* 0x000fe400000e0000 */
[----:B------:R-:W-:-:S02]  /*20d0*/  PRMT R2, RZ, 0x654, R2 ;  /* 0x00000654ff027816 */ /* 0x000fc40000000002 */
[----:B------:R-:W-:Y:S02]  /*20e0*/  @P0 R2UR UR6, R4 ;  /* 0x00000000040602ca */ /* 0x000fe400000e0000 */
[----:B------:R1:W-:Y:S03]  /*20f0*/  SYNCS.ARRIVE.TRANS64.RED.A1T0 RZ, [R2+URZ], RZ ;  /* 0x000000ff02ff79a7 */ /* 0x0003e600081004ff */
[----:B------:R-:W-:-:S04]  /*2100*/  @UP1 UMOV UR37, UR7 ;  /* 0x0000000700251c82 */ /* 0x000fc80008000000 */
[----:B------:R-:W-:-:S04]  /*2110*/  @UP1 UMOV UR40, UR8 ;  /* 0x0000000800281c82 */ /* 0x000fc80008000000 */
[----:B------:R-:W-:Y:S01]  /*2120*/  @UP1 UMOV UR36, UR6 ;  /* 0x0000000600241c82 */ /* 0x000fe20008000000 */
[----:B------:R-:W-:Y:S05]  /*2130*/  BRA.U !UP0, `(.L_x_33) ;  /* 0x0000000108d47547 */ /* 0x000fea000b800000 */
[----:B------:R-:W2:Y:S01]  /*2140*/  LDCU.128 UR24, c[0x0][0xb10] ;  /* 0x00016200ff1877ac */ /* 0x000ea20008000c00 */
[----:B------:R-:W3:Y:S01]  /*2150*/  LDCU UR14, c[0x0][0xb20] ;  /* 0x00016400ff0e77ac */ /* 0x000ee20008000800 */
[----:B------:R-:W4:Y:S01]  /*2160*/  LDCU UR20, c[0x0][0xb0c] ;  /* 0x00016180ff1477ac */ /* 0x000f220008000800 */
[----:B------:R-:W5:Y:S01]  /*2170*/  LDCU.64 UR10, c[0x0][0xb28] ;  /* 0x00016500ff0a77ac */ /* 0x000f620008000a00 */
[----:B------:R-:W-:Y:S02]  /*2180*/  UISETP.NE.AND UP3, UPT, UR15, 0x1, UPT ;  /* 0x000000010f00788c */ /* 0x000fe4000bf65270 */
[----:B--2---:R-:W-:Y:S02]  /*2190*/  UIMAD.WIDE.U32 UR6, UR41, UR27, URZ ;  /* 0x0000001b290672a5 */ /* 0x004fe4000f8e00ff */
[----:B------:R-:W-:Y:S02]  /*21a0*/  UIMAD.WIDE.U32 UR8, UR42, UR24, URZ ;  /* 0x000000182a0872a5 */ /* 0x000fe4000f8e00ff */
[----:B------:R-:W-:-:S02]  /*21b0*/  UISETP.NE.AND UP0, UPT, UR26, 0x1, UPT ;  /* 0x000000011a00788c */ /* 0x000fc4000bf05270 */
[----:B------:R-:W-:Y:S01]  /*21c0*/  UIMAD.WIDE.U32 UR18, UR37, UR27, URZ ;  /* 0x0000001b251272a5 */ /* 0x000fe2000f8e00ff */
[----:B------:R-:W-:Y:S01]  /*21d0*/  UMOV UR6, UR7 ;  /* 0x0000000700067c82 */ /* 0x000fe20008000000 */
[----:B----4-:R-:W-:Y:S02]  /*21e0*/  UISETP.NE.AND UP2, UPT, UR20, 0x1, UPT ;  /* 0x000000011400788c */ /* 0x010fe4000bf45270 */
[----:B---3--:R-:W-:Y:S02]  /*21f0*/  USHF.R.U32.HI UR7, URZ, UR14, UR6 ;  /* 0x0000000eff077299 */ /* 0x008fe40008011606 */
[----:B------:R-:W-:Y:S01]  /*2200*/  UIMAD.WIDE.U32 UR16, UR40, UR24, URZ ;  /* 0x00000018281072a5 */ /* 0x000fe2000f8e00ff */
[----:B------:R-:W-:Y:S01]  /*2210*/  UMOV UR6, UR9 ;  /* 0x0000000900067c82 */ /* 0x000fe20008000000 */
[----:B------:R-:W-:Y:S02]  /*2220*/  USEL UR7, UR41, UR7, !UP0 ;  /* 0x0000000729077287 */ /* 0x000fe4000c000000 */
[----:B------:R-:W-:-:S02]  /*2230*/  USHF.R.U32.HI UR6, URZ, UR25, UR6 ;  /* 0x00000019ff067299 */ /* 0x000fc40008011606 */
[----:B-----5:R-:W-:Y:S02]  /*2240*/  UIMAD.WIDE.U32 UR12, UR7, UR10, URZ ;  /* 0x0000000a070c72a5 */ /* 0x020fe4000f8e00ff */
[----:B------:R-:W-:Y:S01]  /*2250*/  USEL UR8, UR42, UR6, !UP2 ;  /* 0x000000062a087287 */ /* 0x000fe2000d000000 */
[----:B------:R-:W-:Y:S02]  /*2260*/  UMOV UR16, UR17 ;  /* 0x0000001100107c82 */ /* 0x000fe40008000000 */
[----:B------:R-:W-:Y:S01]  /*2270*/  UMOV UR6, UR19 ;  /* 0x0000001300067c82 */ /* 0x000fe20008000000 */
[----:B------:R-:W-:Y:S01]  /*2280*/  UIMAD.WIDE.U32 UR18, UR8, UR10, URZ ;  /* 0x0000000a081272a5 */ /* 0x000fe2000f8e00ff */
[----:B------:R-:W-:Y:S01]  /*2290*/  UMOV UR12, UR13 ;  /* 0x0000000d000c7c82 */ /* 0x000fe20008000000 */
[----:B------:R-:W-:Y:S02]  /*22a0*/  USHF.R.U32.HI UR6, URZ, UR14, UR6 ;  /* 0x0000000eff067299 */ /* 0x000fe40008011606 */
[----:B------:R-:W-:-:S03]  /*22b0*/  @UP3 USHF.R.U32.HI UR7, URZ, UR11, UR12 ;  /* 0x0000000bff073299 */ /* 0x000fc6000801160c */
[----:B------:R-:W-:Y:S01]  /*22c0*/  UMOV UR18, UR19 ;  /* 0x0000001300127c82 */ /* 0x000fe20008000000 */
[----:B------:R-:W-:Y:S02]  /*22d0*/  USHF.R.U32.HI UR25, URZ, UR25, UR16 ;  /* 0x00000019ff197299 */ /* 0x000fe40008011610 */
[----:B------:R-:W-:Y:S02]  /*22e0*/  USEL UR6, UR37, UR6, !UP0 ;  /* 0x0000000625067287 */ /* 0x000fe4000c000000 */
[----:B------:R-:W-:Y:S02]  /*22f0*/  @UP3 USHF.R.U32.HI UR8, URZ, UR11, UR18 ;  /* 0x0000000bff083299 */ /* 0x000fe40008011612 */
[----:B------:R-:W-:Y:S02]  /*2300*/  UIMAD UR9, UR15, UR7, URZ ;  /* 0x000000070f0972a4 */ /* 0x000fe4000f8e02ff */
[----:B------:R-:W-:Y:S02]  /*2310*/  USEL UR7, UR40, UR25, !UP2 ;  /* 0x0000001928077287 */ /* 0x000fe4000d000000 */
[----:B------:R-:W-:-:S02]  /*2320*/  UIMAD UR12, UR15, UR8, URZ ;  /* 0x000000080f0c72a4 */ /* 0x000fc4000f8e02ff */
        /* <DEDUP_REMOVED lines=21> */
[----:B------:R-:W-:-:S12]  /*2480*/  UIMAD UR40, UR7, UR20, UR8 ;  /* 0x00000014072872a4 */ /* 0x000fd8000f8e0208 */
.L_x_33:
[----:B------:R-:W2:Y:S02]  /*2490*/  LDCU UR6, c[0x0][0xb30] ;  /* 0x00016600ff0677ac */ /* 0x000ea40008000800 */
[----:B--2---:R-:W-:-:S09]  /*24a0*/  UISETP.NE.AND UP0, UPT, UR6, 0x1, UPT ;  /* 0x000000010600788c */ /* 0x004fd2000bf05270 */
[----:B------:R-:W-:Y:S05]  /*24b0*/  BRA.U UP0, `(.L_x_34) ;  /* 0x0000000100447547 */ /* 0x000fea000b800000 */
[----:B------:R-:W2:Y:S01]  /*24c0*/  LDCU.128 UR16, c[0x0][0xb10] ;  /* 0x00016200ff1077ac */ /* 0x000ea20008000c00 */
[----:B------:R-:W3:Y:S01]  /*24d0*/  LDCU UR10, c[0x0][0xb0c] ;  /* 0x00016180ff0a77ac */ /* 0x000ee20008000800 */
[----:B------:R-:W4:Y:S01]  /*24e0*/  LDCU UR11, c[0x0][0xb20] ;  /* 0x00016400ff0b77ac */ /* 0x000f220008000800 */
[----:B--2---:R-:W-:Y:S02]  /*24f0*/  UIMAD.WIDE.U32 UR8, UR40, UR16, URZ ;  /* 0x00000010280872a5 */ /* 0x004fe4000f8e00ff */
[----:B------:R-:W-:Y:S02]  /*2500*/  UIMAD.WIDE.U32 UR6, UR37, UR19, URZ ;  /* 0x00000013250672a5 */ /* 0x000fe4000f8e00ff */
[----:B---3--:R-:W-:Y:S02]  /*2510*/  UISETP.NE.AND UP2, UPT, UR10, 0x1, UPT ;  /* 0x000000010a00788c */ /* 0x008fe4000bf45270 */
[----:B------:R-:W-:Y:S01]  /*2520*/  UISETP.NE.AND UP0, UPT, UR18, 0x1, UPT ;  /* 0x000000011200788c */ /* 0x000fe2000bf05270 */
[----:B------:R-:W-:-:S02]  /*2530*/  UMOV UR8, UR9 ;  /* 0x0000000900087c82 */ /* 0x000fc40008000000 */
[----:B------:R-:W-:Y:S01]  /*2540*/  UMOV UR6, UR7 ;  /* 0x0000000700067c82 */ /* 0x000fe20008000000 */
[----:B------:R-:W-:Y:S02]  /*2550*/  USHF.R.U32.HI UR8, URZ, UR17, UR8 ;  /* 0x00000011ff087299 */ /* 0x000fe40008011608 */
[----:B----4-:R-:W-:Y:S02]  /*2560*/  USHF.R.U32.HI UR6, URZ, UR11, UR6 ;  /* 0x0000000bff067299 */ /* 0x010fe40008011606 */
[----:B------:R-:W-:Y:S02]  /*2570*/  USEL UR7, UR40, UR8, !UP2 ;  /* 0x0000000828077287 */ /* 0x000fe4000d000000 */
[----:B------:R-:W-:-:S04]  /*2580*/  USEL UR6, UR37, UR6, !UP0 ;  /* 0x0000000625067287 */ /* 0x000fc8000c000000 */
[----:B------:R-:W-:Y:S02]  /*2590*/  UIADD3 UR8, UPT, UPT, UR7, -UR6, URZ ;  /* 0x8000000607087290 */ /* 0x000fe4000fffe0ff */
[----:B------:R-:W-:Y:S02]  /*25a0*/  UIADD3 UR6, UPT, UPT, -UR7, UR6, URZ ;  /* 0x0000000607067290 */ /* 0x000fe4000fffe1ff */
[----:B------:R-:W-:Y:S02]  /*25b0*/  UIMAD UR37, UR8, UR18, UR37 ;  /* 0x00000012082572a4 */ /* 0x000fe4000f8e0225 */
[----:B------:R-:W-:-:S12]  /*25c0*/  UIMAD UR40, UR6, UR10, UR40 ;  /* 0x0000000a062872a4 */ /* 0x000fd8000f8e0228 */
.L_x_34:
[----:B------:R-:W2:Y:S04]  /*25d0*/  LDL R3, [R1+0x4] ;  /* 0x0000040001037983 */ /* 0x000ea80000100800 */
[----:B-1----:R-:W3:Y:S01]  /*25e0*/  LDL R2, [R1] ;  /* 0x0000000001027983 */ /* 0x002ee20000100800 */
[----:B------:R-:W-:Y:S02]  /*25f0*/  PLOP3.LUT P1, PT, PT, PT, PT, 0x80, 0x8 ;  /* 0x000000000008781c */ /* 0x000fe40003f2f070 */
[----:B--2---:R-:W-:Y:S02]  /*2600*/  R2UR UR7, R3 ;  /* 0x00000000030772ca */ /* 0x004fe400000e0000 */
[----:B---3--:R-:W-:Y:S01]  /*2610*/  R2UR UR6, R2 ;  /* 0x00000000020672ca */ /* 0x008fe200000e0000 */
[----:B------:R-:W-:-:S05]  /*2620*/  VIADD R2, R9, 0x1 ;  /* 0x0000000109027836 */ /* 0x000fca0000000000 */
[----:B------:R-:W-:-:S05]  /*2630*/  ISETP.NE.AND P0, PT, R2, 0x2, PT ;  /* 0x000000020200780c */ /* 0x000fca0003f05270 */
[----:B------:R-:W-:Y:S01]  /*2640*/  UIADD3 UR7, UPT, UPT, UR40, UR7, URZ ;  /* 0x0000000728077290 */ /* 0x000fe2000fffe0ff */
[----:B------:R-:W-:Y:S02]  /*2650*/  SEL R3, RZ, 0x1, P0 ;  /* 0x00000001ff037807 */ /* 0x000fe40000000000 */
[----:B------:R-:W-:Y:S01]  /*2660*/  SEL R9, R2, RZ, P0 ;  /* 0x000000ff02097207 */ /* 0x000fe20000000000 */
[----:B------:R-:W-:Y:S01]  /*2670*/  UIADD3 UR6, UPT, UPT, UR37, UR6, URZ ;  /* 0x0000000625067290 */ /* 0x000fe2000fffe0ff */
[----:B------:R-:W-:Y:S01]  /*2680*/  LOP3.LUT R12, R12, R3, RZ, 0x3c, !PT ;  /* 0x000000030c0c7212 */ /* 0x000fe200078e3cff */
[----:B------:R-:W-:-:S04]  /*2690*/  IMAD.U32 R244, RZ, RZ, UR7 ;  /* 0x00000007fff47e24 */ /* 0x000fc8000f8e00ff */
[----:B------:R-:W-:Y:S01]  /*26a0*/  IMAD.U32 R243, RZ, RZ, UR6 ;  /* 0x00000006fff37e24 */ /* 0x000fe2000f8e00ff */
[----:B------:R-:W-:Y:S06]  /*26b0*/  BRA.U UP1, `(.L_x_35) ;  /* 0xffffffed01f47547 */ /* 0x000fec000b83ffff */
[----:B------:R-:W-:Y:S01]  /*26c0*/  UIADD3 UR5, UPT, UPT, UR4, 0x10, URZ ;  /* 0x0000001004057890 */ /* 0x000fe2000fffe0ff */
[----:B------:R-:W-:-:S03]  /*26d0*/  SHF.L.U32 R2, R0, 0x1f, RZ ;  /* 0x0000001f00027819 */ /* 0x000fc600000006ff */
[----:B------:R-:W-:-:S09]  /*26e0*/  ULEA UR4, UR21, UR5, 0x3 ;  /* 0x0000000515047291 */ /* 0x000fd2000f8e18ff */
[----:B------:R-:W1:Y:S02]  /*26f0*/  SYNCS.PHASECHK.TRANS64.TRYWAIT P0, [UR4], R2 ;  /* 0x00000002ff0075a7 */ /* 0x000e640008001104 */
[----:B-1----:R-:W-:Y:S05]  /*2700*/  @!P0 BRA `(.L_x_36) ;  /* 0x0000007c00a08947 */ /* 0x002fea0003800000 */
.L_x_108:
[----:B------:R-:W-:-:S04]  /*2710*/  UIADD3 UR4, UPT, UPT, UR21, 0x1, URZ ;  /* 0x0000000115047890 */ /* 0x000fc8000fffe0ff */
[----:B------:R-:W-:-:S04]  /*2720*/  UISETP.NE.AND UP0, UPT, UR4, 0x2, UPT ;  /* 0x000000020400788c */ /* 0x000fc8000bf05270 */
[----:B------:R-:W-:Y:S02]  /*2730*/  USEL UR6, URZ, 0x1, UP0 ;  /* 0x00000001ff067887 */ /* 0x000fe40008000000 */
[----:B------:R-:W-:-:S04]  /*2740*/  USEL UR4, UR4, URZ, UP0 ;  /* 0x000000ff04047287 */ /* 0x000fc80008000000 */
[----:B------:R-:W-:Y:S01]  /*2750*/  ULEA UR4, UR4, UR5, 0x3 ;  /* 0x0000000504047291 */ /* 0x000fe2000f8e18ff */
[----:B-1----:R-:W-:-:S04]  /*2760*/  LOP3.LUT R2, R0, UR6, RZ, 0x3c, !PT ;  /* 0x0000000600027c12 */ /* 0x002fc8000f8e3cff */
[----:B------:R-:W-:Y:S01]  /*2770*/  SHF.L.U32 R2, R2, 0x1f, RZ ;  /* 0x0000001f02027819 */ /* 0x000fe200000006ff */
[----:B------:R-:W-:-:S07]  /*2780*/  IMAD.U32 R0, RZ, RZ, UR4 ;  /* 0x00000004ff007e24 */ /* 0x000fce000f8e00ff */
.L_x_37:
[----:B-1----:R1:W2:Y:S02]  /*2790*/  SYNCS.PHASECHK.TRANS64.TRYWAIT P0, [R0+URZ], R2 ;  /* 0x00000002000075a7 */ /* 0x0022a400080011ff */
[----:B--2---:R-:W-:Y:S05]  /*27a0*/  @!P0 NANOSLEEP.SYNCS 0x989680 ;  /* 0x009896800000895d */ /* 0x004fea0003900000 */
[----:B------:R-:W2:Y:S02]  /*27b0*/  @!P0 SYNCS.PHASECHK.TRANS64 P0, [R0+URZ], R2 ;  /* 0x00000002000085a7 */ /* 0x000ea400080010ff */
[----:B--2---:R-:W-:Y:S05]  /*27c0*/  @P0 EXIT ;  /* 0x000000000000094d */ /* 0x004fea0003800000 */
[----:B------:R-:W-:Y:S05]  /*27d0*/  BRA `(.L_x_37) ;  /* 0xfffffffc00ec7947 */ /* 0x000fea000383ffff */
.L_x_17:
[----:B------:R-:W-:-:S04]  /*27e0*/  UISETP.NE.AND UP0, UPT, UR5, URZ, UPT ;  /* 0x000000ff0500728c */ /* 0x000fc8000bf05270 */
[----:B------:R-:W-:-:S09]  /*27f0*/  UISETP.NE.OR UP0, UPT, UR22, 0x1, UP0 ;  /* 0x000000011600788c */ /* 0x000fd20008705670 */
[----:B------:R-:W-:Y:S05]  /*2800*/  BRA.U UP0, `(.L_x_38) ;  /* 0x0000000500507547 */ /* 0x000fea000b800000 */
[----:B------:R-:W-:Y:S01]  /*2810*/  HFMA2 R9, -RZ, RZ, 0, 0 ;  /* 0x00000000ff097431 */ /* 0x000fe200000001ff */
[----:B------:R-:W-:Y:S01]  /*2820*/  UMOV UR6, 0x400 ;  /* 0x0000040000067882 */ /* 0x000fe20000000000 */
[----:B------:R-:W-:Y:S01]  /*2830*/  ISETP.NE.AND P2, PT, R14, RZ, PT ;  /* 0x000000ff0e00720c */ /* 0x000fe20003f45270 */
[----:B------:R-:W-:Y:S01]  /*2840*/  IMAD.MOV.U32 R10, RZ, RZ, 0x1 ;  /* 0x00000001ff0a7424 */ /* 0x000fe200078e00ff */
[----:B------:R-:W-:Y:S01]  /*2850*/  MOV R4, RZ ;  /* 0x000000ff00047202 */ /* 0x000fe20000000f00 */
[----:B------:R-:W-:Y:S01]  /*2860*/  IMAD.MOV.U32 R12, RZ, RZ, RZ ;  /* 0x000000ffff0c7224 */ /* 0x000fe200078e00ff */
[----:B------:R-:W-:Y:S01]  /*2870*/  ULEA UR6, UR5, UR6, 0x18 ;  /* 0x0000000605067291 */ /* 0x000fe2000f8ec0ff */
[----:B------:R-:W-:Y:S02]  /*2880*/  IMAD.MOV.U32 R11, RZ, RZ, RZ ;  /* 0x000000ffff0b7224 */ /* 0x000fe400078e00ff */
[----:B------:R-:W-:-:S09]  /*2890*/  UMOV UR5, URZ ;  /* 0x000000ff00057c82 */ /* 0x000fd20008000000 */
.L_x_42:
[----:B-1----:R-:W-:Y:S02]  /*28a0*/  LEA R0, R4, UR6, 0x3 ;  /* 0x0000000604007c11 */ /* 0x002fe4000f8e18ff */
[----:B------:R-:W-:-:S03]  /*28b0*/  SHF.L.U32 R2, R11, 0x1f, RZ ;  /* 0x0000001f0b027819 */ /* 0x000fc600000006ff */
[----:B------:R-:W-:Y:S01]  /*28c0*/  VIADD R3, R0, 0xb0 ;  /* 0x000000b000037836 */ /* 0x000fe20000000000 */
[----:B------:R-:W1:Y:S02]  /*28d0*/  SYNCS.PHASECHK.TRANS64.TRYWAIT P0, [R0+URZ+0xa0], R2 ;  /* 0x0000a002000075a7 */ /* 0x000e6400080011ff */
[----:B-1----:R-:W-:Y:S05]  /*28e0*/  @!P0 BRA `(.L_x_39) ;  /* 0x0000007c00408947 */ /* 0x002fea0003800000 */
.L_x_109:
[----:B------:R-:W-:Y:S01]  /*28f0*/  ULEA UR4, UR5, UR6, 0x3 ;  /* 0x0000000605047291 */ /* 0x000fe2000f8e18ff */
[----:B-1----:R-:W-:Y:S01]  /*2900*/  PRMT R0, RZ, 0x654, R3 ;  /* 0x00000654ff007816 */ /* 0x002fe20000000003 */
[----:B------:R-:W-:Y:S01]  /*2910*/  @!P2 IMAD.MOV.U32 R5, RZ, RZ, 0x10 ;  /* 0x00000010ff05a424 */ /* 0x000fe200078e00ff */
[----:B------:R-:W-:Y:S01]  /*2920*/  SHF.L.U32 R2, R10, 0x1f, RZ ;  /* 0x0000001f0a027819 */ /* 0x000fe200000006ff */
[----:B------:R-:W-:Y:S01]  /*2930*/  UIADD3 UR7, UPT, UPT, UR4, 0x40, URZ ;  /* 0x0000004004077890 */ /* 0x000fe2000fffe0ff */
[----:B------:R1:W-:Y:S04]  /*2940*/  SYNCS.ARRIVE.TRANS64.RED.A1T0 RZ, [R0+URZ], RZ ;  /* 0x000000ff00ff79a7 */ /* 0x0003e800081004ff */
[----:B------:R-:W3:Y:S01]  /*2950*/  SYNCS.PHASECHK.TRANS64.TRYWAIT P0, [UR4+0x50], R2 ;  /* 0x00005002ff0075a7 */ /* 0x000ee20008001104 */
[----:B-1----:R-:W-:-:S05]  /*2960*/  IMAD.U32 R0, RZ, RZ, UR7 ;  /* 0x00000007ff007e24 */ /* 0x002fca000f8e00ff */
[----:B------:R-:W-:Y:S01]  /*2970*/  PRMT R0, R14, 0x654, R0 ;  /* 0x000006540e007816 */ /* 0x000fe20000000000 */
[----:B---3--:R-:W-:Y:S06]  /*2980*/  @!P0 BRA `(.L_x_40) ;  /* 0x0000007c002c8947 */ /* 0x008fec0003800000 */
.L_x_111:
[----:B------:R-:W-:Y:S01]  /*2990*/  ULEA UR8, UR5, UR6, 0x4 ;  /* 0x0000000605087291 */ /* 0x000fe2000f8e20ff */
[----:B------:R-:W-:Y:S01]  /*29a0*/  SEL R13, R0, R13, !P2 ;  /* 0x0000000d000d7207 */ /* 0x000fe20005000000 */
[----:B------:R-:W-:Y:S01]  /*29b0*/  UIADD3 UR9, UPT, UPT, UR4, 0x40, URZ ;  /* 0x0000004004097890 */ /* 0x000fe2000fffe0ff */
[----:B------:R-:W-:Y:S01]  /*29c0*/  LEA R0, R9, UR6, 0x3 ;  /* 0x0000000609007c11 */ /* 0x000fe2000f8e18ff */
[----:B------:R-:W-:Y:S01]  /*29d0*/  UIADD3 UR8, UPT, UPT, UR8, 0xd0, URZ ;  /* 0x000000d008087890 */ /* 0x000fe2000fffe0ff */
[----:B-1----:R-:W-:Y:S01]  /*29e0*/  SHF.L.U32 R2, R12, 0x1f, RZ ;  /* 0x0000001f0c027819 */ /* 0x002fe200000006ff */
[----:B------:R1:W-:Y:S01]  /*29f0*/  @!P2 SYNCS.ARRIVE.TRANS64.RED RZ, [R13+URZ], R5 ;  /* 0x000000050dffa9a7 */ /* 0x0003e200080004ff */
[----:B------:R-:W-:Y:S01]  /*2a00*/  UIADD3 UR4, UPT, UPT, UR5, 0x1, URZ ;  /* 0x0000000105047890 */ /* 0x000fe2000fffe0ff */
[----:B------:R-:W-:-:S03]  /*2a10*/  VIADD R8, R4, 0x1 ;  /* 0x0000000104087836 */ /* 0x000fc60000000000 */
[----:B------:R-:W-:Y:S02]  /*2a20*/  UISETP.NE.AND UP0, UPT, UR4, 0x2, UPT ;  /* 0x000000020400788c */ /* 0x000fe4000bf05270 */
[----:B------:R-:W-:Y:S06]  /*2a30*/  UGETNEXTWORKID.BROADCAST [UR8], [UR9] ;  /* 0x00000000080073ca */ /* 0x000fec0008000100 */
[----:B------:R-:W-:Y:S01]  /*2a40*/  USEL UR7, URZ, 0x1, UP0 ;  /* 0x00000001ff077887 */ /* 0x000fe20008000000 */
[----:B------:R-:W-:Y:S01]  /*2a50*/  ISETP.NE.AND P0, PT, R8, 0x2, PT ;  /* 0x000000020800780c */ /* 0x000fe20003f05270 */
[----:B------:R-:W-:Y:S01]  /*2a60*/  USEL UR5, UR4, URZ, UP0 ;  /* 0x000000ff04057287 */ /* 0x000fe20008000000 */
[----:B------:R-:W3:Y:S03]  /*2a70*/  SYNCS.PHASECHK.TRANS64.TRYWAIT P1, [R0+URZ+0x40], R2 ;  /* 0x00004002000075a7 */ /* 0x000ee600080211ff */
[----:B------:R-:W-:Y:S01]  /*2a80*/  LOP3.LUT R10, R10, UR7, RZ, 0x3c, !PT ;  /* 0x000000070a0a7c12 */ /* 0x000fe2000f8e3cff */
[----:B-1-3--:R-:W-:Y:S07]  /*2a90*/  @!P1 BRA `(.L_x_41) ;  /* 0x0000007c00009947 */ /* 0x00afee0003800000 */
.L_x_112:
[----:B-1----:R-:W-:Y:S01]  /*2aa0*/  LEA R2, R9, UR6, 0x4 ;  /* 0x0000000609027c11 */ /* 0x002fe2000f8e20ff */
[----:B------:R-:W-:-:S04]  /*2ab0*/  VIADD R0, R0, 0x50 ;  /* 0x0000005000007836 */ /* 0x000fc80000000000 */
[----:B------:R1:W3:Y:S01]  /*2ac0*/  LDS.128 R4, [R2+0xd0] ;  /* 0x0000d00002047984 */ /* 0x0002e20000000c00 */
[----:B------:R-:W-:Y:S01]  /*2ad0*/  PRMT R0, RZ, 0x654, R0 ;  /* 0x00000654ff007816 */ /* 0x000fe20000000000 */
[----:B------:R-:W-:Y:S01]  /*2ae0*/  @!PT LDS RZ, [RZ] ;  /* 0x00000000fffff984 */ /* 0x000fe20000000800 */
[----:B------:R-:W-:Y:S01]  /*2af0*/  @!PT LDS RZ, [RZ] ;  /* 0x00000000fffff984 */ /* 0x000fe20000000800 */
[----:B------:R-:W-:Y:S01]  /*2b00*/  @!PT LDS RZ, [RZ] ;  /* 0x00000000fffff984 */ /* 0x000fe20000000800 */
[----:B------:R-:W-:Y:S01]  /*2b10*/  @!PT LDS RZ, [RZ] ;  /* 0x00000000fffff984 */ /* 0x000fe20000000800 */
[----:B------:R4:W-:Y:S06]  /*2b20*/  MEMBAR.ALL.CTA ;  /* 0x0000000000007992 */ /* 0x0009ec0000008000 */
[----:B----4-:R-:W4:Y:S01]  /*2b30*/  FENCE.VIEW.ASYNC.S ;  /* 0x00000000000073c6 */ /* 0x010f220000000000 */
[----:B-1----:R-:W-:-:S04]  /*2b40*/  SEL R2, RZ, 0x1, P0 ;  /* 0x00000001ff027807 */ /* 0x002fc80000000000 */
[----:B------:R-:W-:Y:S01]  /*2b50*/  LOP3.LUT R11, R11, R2, RZ, 0x3c, !PT ;  /* 0x000000020b0b7212 */ /* 0x000fe200078e3cff */
[----:B----4-:R1:W-:Y:S01]  /*2b60*/  SYNCS.ARRIVE.TRANS64.RED.A1T0 RZ, [R0+URZ], RZ ;  /* 0x000000ff00ff79a7 */ /* 0x0103e200081004ff */
[----:B---3--:R-:W-:Y:S02]  /*2b70*/  LOP3.LUT P3, RZ, R6, 0x1, RZ, 0xc0, !PT ;  /* 0x0000000106ff7812 */ /* 0x008fe4000786c0ff */
[----:B------:R-:W-:Y:S01]  /*2b80*/  SEL R4, R8, RZ, P0 ;  /* 0x000000ff08047207 */ /* 0x000fe20000000000 */
[----:B-1----:R-:W-:-:S05]  /*2b90*/  VIADD R0, R9, 0x1 ;  /* 0x0000000109007836 */ /* 0x002fca0000000000 */
[----:B------:R-:W-:-:S04]  /*2ba0*/  ISETP.NE.AND P1, PT, R0, 0x2, PT ;  /* 0x000000020000780c */ /* 0x000fc80003f25270 */
[----:B------:R-:W-:Y:S02]  /*2bb0*/  SEL R3, RZ, 0x1, P1 ;  /* 0x00000001ff037807 */ /* 0x000fe40000800000 */
[----:B------:R-:W-:Y:S02]  /*2bc0*/  SEL R9, R0, RZ, P1 ;  /* 0x000000ff00097207 */ /* 0x000fe40000800000 */
[----:B------:R-:W-:Y:S01]  /*2bd0*/  LOP3.LUT R12, R12, R3, RZ, 0x3c, !PT ;  /* 0x000000030c0c7212 */ /* 0x000fe200078e3cff */
[----:B------:R-:W-:Y:S06]  /*2be0*/  @P3 BRA `(.L_x_42) ;  /* 0xfffffffc002c3947 */ /* 0x000fec000383ffff */
[----:B------:R-:W-:Y:S01]  /*2bf0*/  ULEA UR4, UR5, UR6, 0x3 ;  /* 0x0000000605047291 */ /* 0x000fe2000f8e18ff */
[----:B------:R-:W-:-:S08]  /*2c00*/  SHF.L.U32 R0, R10, 0x1f, RZ ;  /* 0x0000001f0a007819 */ /* 0x000fd000000006ff */
[----:B------:R-:W1:Y:S02]  /*2c10*/  SYNCS.PHASECHK.TRANS64 P0, [UR4+0x50], R0 ;  /* 0x00005000ff0075a7 */ /* 0x000e640008001004 */
[----:B-1----:R-:W-:Y:S05]  /*2c20*/  @P0 BRA `(.L_x_43) ;  /* 0x0000000000080947 */ /* 0x002fea0003800000 */
[----:B------:R-:W1:Y:S02]  /*2c30*/  SYNCS.PHASECHK.TRANS64.TRYWAIT P0, [UR4+0x50], R0 ;  /* 0x00005000ff0075a7 */ /* 0x000e640008001104 */
[----:B-1----:R-:W-:Y:S05]  /*2c40*/  @!P0 BRA `(.L_x_44) ;  /* 0x0000007800a88947 */ /* 0x002fea0003800000 */
.L_x_43:
[----:B------:R-:W-:-:S04]  /*2c50*/  UIADD3 UR7, UPT, UPT, UR5, 0x1, URZ ;  /* 0x0000000105077890 */ /* 0x000fc8000fffe0ff */
[----:B------:R-:W-:-:S04]  /*2c60*/  UISETP.NE.AND UP0, UPT, UR7, 0x2, UPT ;  /* 0x000000020700788c */ /* 0x000fc8000bf05270 */
[----:B------:R-:W-:Y:S02]  /*2c70*/  USEL UR8, URZ, 0x1, UP0 ;  /* 0x00000001ff087887 */ /* 0x000fe40008000000 */
[----:B------:R-:W-:-:S04]  /*2c80*/  USEL UR7, UR7, URZ, UP0 ;  /* 0x000000ff07077287 */ /* 0x000fc80008000000 */
[----:B------:R-:W-:Y:S01]  /*2c90*/  ULEA UR7, UR7, UR6, 0x3 ;  /* 0x0000000607077291 */ /* 0x000fe2000f8e18ff */
[----:B-1----:R-:W-:-:S04]  /*2ca0*/  LOP3.LUT R2, R10, UR8, RZ, 0x3c, !PT ;  /* 0x000000080a027c12 */ /* 0x002fc8000f8e3cff */
[----:B------:R-:W-:-:S04]  /*2cb0*/  SHF.L.U32 R0, R2, 0x1f, RZ ;  /* 0x0000001f02007819 */ /* 0x000fc800000006ff */
[----:B------:R-:W1:Y:S02]  /*2cc0*/  SYNCS.PHASECHK.TRANS64 P0, [UR7+0x50], R0 ;  /* 0x00005000ff0075a7 */ /* 0x000e640008001007 */
[----:B-12---:R-:W-:Y:S05]  /*2cd0*/  @P0 EXIT ;  /* 0x000000000000094d */ /* 0x006fea0003800000 */
[----:B------:R-:W-:Y:S02]  /*2ce0*/  SHF.L.U32 R2, R2, 0x1f, RZ ;  /* 0x0000001f02027819 */ /* 0x000fe400000006ff */
[----:B------:R-:W-:-:S07]  /*2cf0*/  MOV R0, UR7 ;  /* 0x0000000700007c02 */ /* 0x000fce0008000f00 */
.L_x_45:
[----:B-1----:R1:W2:Y:S02]  /*2d00*/  SYNCS.PHASECHK.TRANS64.TRYWAIT P0, [R0+URZ+0x50], R2 ;  /* 0x00005002000075a7 */ /* 0x0022a400080011ff */
[----:B--2---:R-:W-:Y:S05]  /*2d10*/  @!P0 NANOSLEEP.SYNCS 0x989680 ;  /* 0x009896800000895d */ /* 0x004fea0003900000 */
[----:B------:R-:W2:Y:S02]  /*2d20*/  @!P0 SYNCS.PHASECHK.TRANS64 P0, [R0+URZ+0x50], R2 ;  /* 0x00005002000085a7 */ /* 0x000ea400080010ff */
[----:B--2---:R-:W-:Y:S05]  /*2d30*/  @P0 EXIT ;  /* 0x000000000000094d */ /* 0x004fea0003800000 */
[----:B------:R-:W-:Y:S05]  /*2d40*/  BRA `(.L_x_45) ;  /* 0xfffffffc00ec7947 */ /* 0x000fea000383ffff */
.L_x_38:
[----:B------:R-:W-:-:S09]  /*2d50*/  UISETP.NE.AND UP0, UPT, UR22, URZ, UPT ;  /* 0x000000ff1600728c */ /* 0x000fd2000bf05270 */
[----:B------:R-:W-:Y:S05]  /*2d60*/  BRA.U UP0, `(.L_x_46) ;  /* 0x00000011003c7547 */ /* 0x000fea000b800000 */
[----:B------:R-:W-:Y:S01]  /*2d70*/  UMOV UR4, 0x40 ;  /* 0x0000004000047882 */ /* 0x000fe20000000000 */
[----:B------:R-:W-:Y:S01]  /*2d80*/  NOP ;  /* 0x0000000000007918 */ /* 0x000fe20000000000 */
[----:B------:R-:W-:-:S03]  /*2d90*/  ULEA UR6, UR5, UR4, 0x18 ;  /* 0x0000000405067291 */ /* 0x000fc6000f8ec0ff */
[----:B------:R-:W-:Y:S02]  /*2da0*/  UMOV UR4, 0x400 ;  /* 0x0000040000047882 */ /* 0x000fe40000000000 */
[----:B------:R-:W-:-:S04]  /*2db0*/  ULEA UR5, UR5, UR4, 0x18 ;  /* 0x0000000405057291 */ /* 0x000fc8000f8ec0ff */
[----:B-1----:R-:W1:Y:S02]  /*2dc0*/  LDS.U8 R0, [UR6+0x1c] ;  /* 0x00001c06ff007984 */ /* 0x002e640008000000 */
[----:B-1----:R-:W-:-:S13]  /*2dd0*/  ISETP.NE.AND P0, PT, R0, RZ, PT ;  /* 0x000000ff0000720c */ /* 0x002fda0003f05270 */
[----:B------:R-:W-:Y:S05]  /*2de0*/  @P0 BRA `(.L_x_47) ;  /* 0x0000000000580947 */ /* 0x000fea0003800000 */
[----:B------:R-:W-:-:S13]  /*2df0*/  ELECT P0, URZ, PT ;  /* 0x0000000000ff782f */ /* 0x000fda0003800000 */
[----:B------:R-:W-:Y:S05]  /*2e00*/  @!P0 BRA `(.L_x_48) ;  /* 0x0000000000608947 */ /* 0x000fea0003800000 */
[----:B------:R-:W-:Y:S01]  /*2e10*/  UMOV UR4, 0x10 ;  /* 0x0000001000047882 */ /* 0x000fe20000000000 */
[----:B------:R-:W-:Y:S01]  /*2e20*/  HFMA2 R2, -RZ, RZ, 0, 5.9604644775390625e-08 ;  /* 0x00000001ff027431 */ /* 0x000fe200000001ff */
[----:B------:R-:W-:-:S03]  /*2e30*/  MOV R3, 0xffff ;  /* 0x0000ffff00037802 */ /* 0x000fc60000000f00 */
[----:B------:R-:W-:Y:S04]  /*2e40*/  DEPBAR.LE SB1, 0x36 ;  /* 0x00009d800000791a */ /* 0x000fe80000000000 */
[----:B------:R-:W1:Y:S02]  /*2e50*/  UTCATOMSWS.FIND_AND_SET.ALIGN UP0, UR4, UR4 ;  /* 0x00000004000475e3 */ /* 0x000e640008000800 */
[----:B-1----:R-:W-:Y:S01]  /*2e60*/  MOV R0, UR4 ;  /* 0x0000000400007c02 */ /* 0x002fe20008000f00 */
[----:B------:R-:W-:Y:S06]  /*2e70*/  BRA.U UP0, `(.L_x_49) ;  /* 0x0000000100187547 */ /* 0x000fec000b800000 */
.L_x_50:
[----:B------:R-:W-:Y:S05]  /*2e80*/  NANOSLEEP 0x64 ;  /* 0x000000640000795d */ /* 0x000fea0003800000 */
[----:B------:R-:W-:-:S05]  /*2e90*/  UMOV UR4, 0x10 ;  /* 0x0000001000047882 */ /* 0x000fca0000000000 */
[----:B------:R-:W-:Y:S04]  /*2ea0*/  DEPBAR.LE SB1, 0x36 ;  /* 0x00009d800000791a */ /* 0x000fe80000000000 */
[----:B------:R-:W1:Y:S02]  /*2eb0*/  UTCATOMSWS.FIND_AND_SET.ALIGN UP0, UR4, UR4 ;  /* 0x00000004000475e3 */ /* 0x000e640008000800 */
[----:B-1----:R-:W-:Y:S01]  /*2ec0*/  MOV R0, UR4 ;  /* 0x0000000400007c02 */ /* 0x002fe20008000f00 */
[----:B------:R-:W-:Y:S05]  /*2ed0*/  BRA.U !UP0, `(.L_x_50) ;  /* 0xfffffffd08e87547 */ /* 0x000fea000b83ffff */
.L_x_49:
[-C--:B------:R-:W-:Y:S02]  /*2ee0*/  SHF.L.U32 R3, R3, R0.reuse, RZ ;  /* 0x0000000003037219 */ /* 0x080fe400000006ff */
[----:B------:R-:W-:Y:S01]  /*2ef0*/  SHF.L.U32 R2, R2, R0, RZ ;  /* 0x0000000002027219 */ /* 0x000fe200000006ff */
[----:B------:R-:W-:Y:S02]  /*2f00*/  IMAD.SHL.U32 R0, R0, 0x20, RZ ;  /* 0x0000002000007824 */ /* 0x000fe400078e00ff */
[----:B------:R1:W-:Y:S04]  /*2f10*/  ATOMS.OR RZ, [UR6+0x14], R3 ;  /* 0x00001403ffff798c */ /* 0x0003e8000b000006 */
[----:B------:R1:W-:Y:S04]  /*2f20*/  ATOMS.OR RZ, [UR6+0x18], R2 ;  /* 0x00001802ffff798c */ /* 0x0003e8000b000006 */
[----:B------:R1:W-:Y:S01]  /*2f30*/  STS [UR5+0xf0], R0 ;  /* 0x0000f000ff007988 */ /* 0x0003e20008000805 */
[----:B------:R-:W-:Y:S05]  /*2f40*/  BRA `(.L_x_48) ;  /* 0x0000000000107947 */ /* 0x000fea0003800000 */
.L_x_47:
[----:B------:R-:W-:Y:S02]  /*2f50*/  MOV R0, 0xffffffff ;  /* 0xffffffff00007802 */ /* 0x000fe40000000f00 */
[----:B------:R-:W-:-:S03]  /*2f60*/  MOV R2, 0x2f90 ;  /* 0x00002f9000027802 */ /* 0x000fc60000000f00 */
[----:B------:R1:W-:Y:S04]  /*2f70*/  STS [UR5+0xf0], R0 ;  /* 0x0000f000ff007988 */ /* 0x0003e80008000805 */
[----:B-12---:R-:W-:Y:S05]  /*2f80*/  CALL.REL.NOINC `($__internal_1_$__cuda_sm10x_tcgen05_guardrail_trap_phase_invalid_during_alloc) ;  /* 0x0000007c002c7944 */ /* 0x006fea0003c00000 */
.L_x_48:
[----:B------:R-:W-:Y:S05]  /*2f90*/  WARPSYNC.ALL ;  /* 0x0000000000007948 */ /* 0x000fea0003800000 */
[----:B------:R-:W3:Y:S01]  /*2fa0*/  S2UR UR4, SR_CgaCtaId ;  /* 0x00000000000479c3 */ /* 0x000ee20000008800 */
[----:B------:R-:W-:Y:S01]  /*2fb0*/  UMOV UR43, 0x400 ;  /* 0x00000400002b7882 */ /* 0x000fe20000000000 */
[----:B------:R-:W-:-:S06]  /*2fc0*/  NOP ;  /* 0x0000000000007918 */ /* 0x000fcc0000000000 */
[----:B------:R-:W-:Y:S06]  /*2fd0*/  BAR.ARV 0x6, 0xa0 ;  /* 0x0182800000007b1d */ /* 0x000fec0000002000 */
[----:B------:R-:W4:Y:S01]  /*2fe0*/  LDCU UR6, c[0x0][0x38c] ;  /* 0x00007180ff0677ac */ /* 0x000f220008000800 */
[----:B------:R-:W-:Y:S02]  /*2ff0*/  HFMA2 R12, -RZ, RZ, 0, 0 ;  /* 0x00000000ff0c7431 */ /* 0x000fe400000001ff */
[----:B------:R-:W-:Y:S02]  /*3000*/  IMAD.MOV.U32 R7, RZ, RZ, 0x1 ;  /* 0x00000001ff077424 */ /* 0x000fe400078e00ff */
[----:B-1----:R-:W-:Y:S01]  /*3010*/  IMAD.MOV.U32 R2, RZ, RZ, RZ ;  /* 0x000000ffff027224 */ /* 0x002fe200078e00ff */
[----:B------:R-:W-:Y:S01]  /*3020*/  UMOV UR45, URZ ;  /* 0x000000ff002d7c82 */ /* 0x000fe20008000000 */
[----:B------:R-:W-:Y:S01]  /*3030*/  UMOV UR41, URZ ;  /* 0x000000ff00297c82 */ /* 0x000fe20008000000 */
[----:B------:R-:W-:Y:S01]  /*3040*/  UMOV UR62, 0x0 ;  /* 0x00000000003e7882 */ /* 0x000fe20000000000 */
[----:B------:R-:W-:Y:S01]  /*3050*/  UMOV UR63, 0x43c0010 ;  /* 0x043c0010003f7882 */ /* 0x000fe20000000000 */
[----:B------:R-:W-:Y:S01]  /*3060*/  UMOV UR60, 0x0 ;  /* 0x00000000003c7882 */ /* 0x000fe20000000000 */
[----:B---3--:R-:W-:Y:S01]  /*3070*/  ULEA UR43, UR4, UR43, 0x18 ;  /* 0x0000002b042b7291 */ /* 0x008fe2000f8ec0ff */
[----:B------:R-:W1:Y:S03]  /*3080*/  LDCU UR4, c[0x0][0x38c] ;  /* 0x00007180ff0477ac */ /* 0x000e660008000800 */
[----:B------:R-:W-:Y:S01]  /*3090*/  UIADD3 UR5, UPT, UPT, UR43, 0x7980, URZ ;  /* 0x000079802b057890 */ /* 0x000fe2000fffe0ff */
[----:B------:R-:W-:-:S04]  /*30a0*/  UMOV UR61, 0x43c0010 ;  /* 0x043c0010003d7882 */ /* 0x000fc80000000000 */
[----:B------:R-:W3:Y:S01]  /*30b0*/  LDS R0, [UR43+0xf0] ;  /* 0x0000f02bff007984 */ /* 0x000ee20008000800 */
[----:B------:R-:W-:Y:S01]  /*30c0*/  USHF.R.U32.HI UR5, URZ, 0x4, UR5 ;  /* 0x00000004ff057899 */ /* 0x000fe20008011605 */
[----:B------:R-:W-:Y:S01]  /*30d0*/  UMOV UR58, 0x0 ;  /* 0x00000000003a7882 */ /* 0x000fe20000000000 */
[----:B------:R-:W-:Y:S02]  /*30e0*/  UMOV UR59, 0x43c0010 ;  /* 0x043c0010003b7882 */ /* 0x000fe40000000000 */
[----:B------:R-:W-:Y:S01]  /*30f0*/  ULOP3.LUT UR5, UR5, 0x3fff, URZ, 0xc0, !UPT ;  /* 0x00003fff05057892 */ /* 0x000fe2000f8ec0ff */
[----:B------:R-:W-:Y:S01]  /*3100*/  UMOV UR56, 0x0 ;  /* 0x0000000000387882 */ /* 0x000fe20000000000 */
[----:B------:R-:W-:Y:S01]  /*3110*/  UMOV UR57, 0x43c0010 ;  /* 0x043c001000397882 */ /* 0x000fe20000000000 */
[----:B------:R-:W-:Y:S01]  /*3120*/  UMOV UR54, 0x0 ;  /* 0x0000000000367882 */ /* 0x000fe20000000000 */
[----:B------:R-:W-:Y:S01]  /*3130*/  UMOV UR55, 0x43c0010 ;  /* 0x043c001000377882 */ /* 0x000fe20000000000 */
[----:B-1----:R-:W-:Y:S01]  /*3140*/  UIADD3 UR4, UPT, UPT, UR4, 0xff, URZ ;  /* 0x000000ff04047890 */ /* 0x002fe2000fffe0ff */
[----:B------:R-:W-:Y:S01]  /*3150*/  UMOV UR52, 0x0 ;  /* 0x0000000000347882 */ /* 0x000fe20000000000 */
[----:B------:R-:W-:-:S02]  /*3160*/  UMOV UR53, 0x43c0010 ;  /* 0x043c001000357882 */ /* 0x000fc40000000000 */
[----:B------:R-:W-:Y:S02]  /*3170*/  USHF.R.S32.HI UR47, URZ, 0x1f, UR4 ;  /* 0x0000001fff2f7899 */ /* 0x000fe40008011404 */
[----:B------:R-:W-:Y:S02]  /*3180*/  ULOP3.LUT UR44, UR5, 0x10000, URZ, 0xfc, !UPT ;  /* 0x00010000052c7892 */ /* 0x000fe4000f8efcff */
[----:B------:R-:W-:Y:S02]  /*3190*/  ULEA.HI UR47, UR47, UR4, URZ, 0x8 ;  /* 0x000000042f2f7291 */ /* 0x000fe4000f8f40ff */
[----:B------:R-:W-:Y:S02]  /*31a0*/  UIADD3 UR4, UPT, UPT, UR43, 0xf980, URZ ;  /* 0x0000f9802b047890 */ /* 0x000fe4000fffe0ff */
[----:B------:R-:W-:Y:S02]  /*31b0*/  USHF.R.S32.HI UR47, URZ, 0x8, UR47 ;  /* 0x00000008ff2f7899 */ /* 0x000fe4000801142f */
[----:B------:R-:W-:-:S02]  /*31c0*/  USHF.R.U32.HI UR4, URZ, 0x4, UR4 ;  /* 0x00000004ff047899 */ /* 0x000fc40008011604 */
[----:B------:R-:W-:Y:S02]  /*31d0*/  UISETP.LT.AND UP0, UPT, UR47, 0x1, UPT ;  /* 0x000000012f00788c */ /* 0x000fe4000bf01270 */
[----:B------:R-:W-:Y:S02]  /*31e0*/  ULOP3.LUT UR4, UR4, 0x3fff, URZ, 0xc0, !UPT ;  /* 0x00003fff04047892 */ /* 0x000fe4000f8ec0ff */
[----:B------:R-:W-:Y:S02]  /*31f0*/  USEL UR64, UR47, 0x1, !UP0 ;  /* 0x000000012f407887 */ /* 0x000fe4000c000000 */
[----:B------:R-:W-:Y:S02]  /*3200*/  ULOP3.LUT UR4, UR4, 0x10000, URZ, 0xfc, !UPT ;  /* 0x0001000004047892 */ /* 0x000fe4000f8efcff */
[----:B------:R-:W-:Y:S02]  /*3210*/  UIADD3 UR64, UPT, UPT, -UR64, URZ, URZ ;  /* 0x000000ff40407290 */ /* 0x000fe4000fffe1ff */
[----:B----4-:R-:W-:Y:S01]  /*3220*/  UISETP.GE.AND UP4, UPT, UR6, 0x1, UPT ;  /* 0x000000010600788c */ /* 0x010fe2000bf86270 */
[----:B------:R-:W-:Y:S01]  /*3230*/  UMOV UR50, 0x0 ;  /* 0x0000000000327882 */ /* 0x000fe20000000000 */
[----:B---3--:R-:W-:Y:S01]  /*3240*/  R2UR UR65, R0 ;  /* 0x00000000004172ca */ /* 0x008fe200000e0000 */
[----:B------:R-:W-:Y:S01]  /*3250*/  UMOV UR51, 0x43c0010 ;  /* 0x043c001000337882 */ /* 0x000fe20000000000 */
[----:B------:R-:W-:Y:S01]  /*3260*/  MOV R0, RZ ;  /* 0x000000ff00007202 */ /* 0x000fe20000000f00 */
[----:B------:R-:W-:Y:S01]  /*3270*/  UMOV UR48, 0x0 ;  /* 0x0000000000307882 */ /* 0x000fe20000000000 */
[----:B------:R-:W-:-:S11]  /*3280*/  UMOV UR49, 0x43c0010 ;  /* 0x043c001000317882 */ /* 0x000fd60000000000 */
.L_x_57:
[----:B------:R-:W-:Y:S02]  /*3290*/  LEA R3, R2, UR43, 0x3 ;  /* 0x0000002b02037c11 */ /* 0x000fe4000f8e18ff */
[----:B------:R-:W-:Y:S02]  /*32a0*/  SHF.L.U32 R4, R12, 0x1f, RZ ;  /* 0x0000001f0c047819 */ /* 0x000fe400000006ff */
[----:B------:R-:W-:Y:S01]  /*32b0*/  PLOP3.LUT P0, PT, PT, PT, UP4, 0x80, 0x8 ;  /* 0x000000000008781c */ /* 0x000fe20003f0f048 */
[----:B------:R-:W-:Y:S01]  /*32c0*/  VIADD R5, R3, 0x50 ;  /* 0x0000005003057836 */ /* 0x000fe20000000000 */
[----:B-1----:R-:W1:Y:S02]  /*32d0*/  SYNCS.PHASECHK.TRANS64.TRYWAIT P1, [R3+URZ+0x40], R4 ;  /* 0x00004004030075a7 */ /* 0x002e6400080211ff */
[----:B-1----:R-:W-:Y:S09]  /*32e0*/  @!P1 BRA `(.L_x_51) ;  /* 0x0000007400189947 */ /* 0x002ff20003800000 */
.L_x_114:
[----:B------:R-:W-:Y:S01]  /*32f0*/  LEA R6, R2, UR43, 0x4 ;  /* 0x0000002b02067c11 */ /* 0x000fe2000f8e20ff */
[----:B------:R-:W-:Y:S01]  /*3300*/  @UP4 ULEA UR5, UR41, UR43, 0x3 ;  /* 0x0000002b29054291 */ /* 0x000fe2000f8e18ff */
[----:B------:R-:W-:Y:S01]  /*3310*/  PLOP3.LUT P1, PT, PT, PT, PT, 0x80, 0x8 ;  /* 0x000000000008781c */ /* 0x000fe20003f2f070 */
[----:B------:R-:W-:Y:S01]  /*3320*/  ULEA UR46, UR45, UR43, 0x3 ;  /* 0x0000002b2d2e7291 */ /* 0x000fe2000f8e18ff */
[----:B------:R-:W-:Y:S01]  /*3330*/  PRMT R5, RZ, 0x654, R5 ;  /* 0x00000654ff057816 */ /* 0x000fe20000000005 */
[----:B------:R3:W4:Y:S01]  /*3340*/  LDS.128 R8, [R6+0xd0] ;  /* 0x0000d00006087984 */ /* 0x0007220000000c00 */
[----:B-1----:R-:W-:Y:S02]  /*3350*/  @P0 SHF.L.U32 R4, R0, 0x1f, RZ ;  /* 0x0000001f00040819 */ /* 0x002fe400000006ff */
[----:B------:R-:W-:Y:S01]  /*3360*/  SHF.L.U32 R3, R7, 0x1f, RZ ;  /* 0x0000001f07037819 */ /* 0x000fe200000006ff */
[----:B------:R-:W-:Y:S01]  /*3370*/  @!PT LDS RZ, [RZ] ;  /* 0x00000000fffff984 */ /* 0x000fe20000000800 */
[----:B------:R-:W-:Y:S01]  /*3380*/  @!PT LDS RZ, [RZ] ;  /* 0x00000000fffff984 */ /* 0x000fe20000000800 */
[----:B------:R-:W-:Y:S01]  /*3390*/  @!PT LDS RZ, [RZ] ;  /* 0x00000000fffff984 */ /* 0x000fe20000000800 */
[----:B------:R-:W-:Y:S01]  /*33a0*/  @!PT LDS RZ, [RZ] ;  /* 0x00000000fffff984 */ /* 0x000fe20000000800 */
[----:B------:R1:W-:Y:S06]  /*33b0*/  MEMBAR.ALL.CTA ;  /* 0x0000000000007992 */ /* 0x0003ec0000008000 */
[----:B-1----:R-:W1:Y:S02]  /*33c0*/  FENCE.VIEW.ASYNC.S ;  /* 0x00000000000073c6 */ /* 0x002e640000000000 */
[----:B-1----:R3:W-:Y:S01]  /*33d0*/  SYNCS.ARRIVE.TRANS64.RED.A1T0 RZ, [R5+URZ], RZ ;  /* 0x000000ff05ff79a7 */ /* 0x0027e200081004ff */
[----:B------:R3:W1:Y:S01]  /*33e0*/  @P0 SYNCS.PHASECHK.TRANS64.TRYWAIT P1, [UR5], R4 ;  /* 0x00000004ff0005a7 */ /* 0x0006620008021105 */
[----:B------:R-:W-:-:S04]  /*33f0*/  ULEA.HI UR5, UR45, UR45, URZ, 0x1 ;  /* 0x0000002d2d057291 */ /* 0x000fc8000f8f08ff */
[----:B------:R-:W-:Y:S02]  /*3400*/  ULOP3.LUT UR6, UR5, 0xffe, URZ, 0xc0, !UPT ;  /* 0x00000ffe05067892 */ /* 0x000fe4000f8ec0ff */
[----:B------:R-:W-:Y:S02]  /*3410*/  USHF.R.U32.HI UR38, URZ, 0x1, UR5 ;  /* 0x00000001ff267899 */ /* 0x000fe40008011605 */
[----:B------:R-:W-:Y:S02]  /*3420*/  UIADD3 UR5, UPT, UPT, -UR6, UR45, URZ ;  /* 0x0000002d06057290 */ /* 0x000fe4000fffe1ff */
[----:B------:R-:W-:-:S04]  /*3430*/  UIMAD UR38, UR38, 0xf0, UR65 ;  /* 0x000000f0262678a4 */ /* 0x000fc8000f8e0241 */
[----:B------:R-:W-:Y:S01]  /*3440*/  ULEA UR38, UR5, UR38, 0x14 ;  /* 0x0000002605267291 */ /* 0x000fe2000f8ea0ff */
[----:B------:R-:W5:Y:S02]  /*3450*/  SYNCS.PHASECHK.TRANS64.TRYWAIT P0, [UR46+0x80], R3 ;  /* 0x00008003ff0075a7 */ /* 0x000f64000800112e */
[----:B-1-345:R-:W-:Y:S09]  /*3460*/  @!P0 BRA `(.L_x_52) ;  /* 0x0000007000cc8947 */ /* 0x03aff20003800000 */
.L_x_116:
[----:B-1----:R-:W-:Y:S01]  /*3470*/  IADD3 R4, PT, PT, R2, 0x1, RZ ;  /* 0x0000000102047810 */ /* 0x002fe20007ffe0ff */
[----:B------:R-:W-:Y:S06]  /*3480*/  BRA.U !UP4, `(.L_x_53) ;  /* 0x000000050c107547 */ /* 0x000fec000b800000 */
[----:B------:R-:W-:Y:S01]  /*3490*/  UPLOP3.LUT UP2, UPT, UPT, UPT, UPT, 0x40, 0x4 ;  /* 0x000000000004789c */ /* 0x000fe20003f4e870 */
[----:B------:R-:W-:Y:S01]  /*34a0*/  UMOV UR40, UR64 ;  /* 0x0000004000287c82 */ /* 0x000fe20008000000 */
[----:B------:R-:W-:Y:S01]  /*34b0*/  UMOV UR39, UR47 ;  /* 0x0000002f00277c82 */ /* 0x000fe20008000000 */
[----:B------:R-:W-:-:S08]  /*34c0*/  UMOV UR5, UR41 ;  /* 0x0000002900057c82 */ /* 0x000fd00008000000 */
.L_x_56:
[----:B------:R-:W-:Y:S02]  /*34d0*/  UIADD3 UR40, UPT, UPT, UR40, 0x1, URZ ;  /* 0x0000000128287890 */ /* 0x000fe4000fffe0ff */
[----:B-1----:R-:W-:Y:S02]  /*34e0*/  ULEA UR7, UR5, UR43, 0x3 ;  /* 0x0000002b05077291 */ /* 0x002fe4000f8e18ff */
[----:B------:R-:W-:Y:S01]  /*34f0*/  UISETP.NE.AND UP3, UPT, UR40, URZ, UPT ;  /* 0x000000ff2800728c */ /* 0x000fe2000bf65270 */
[----:B---3--:R-:W-:Y:S10]  /*3500*/  @P1 BRA `(.L_x_54) ;  /* 0x00000000000c1947 */ /* 0x008ff40003800000 */
[----:B------:R-:W-:Y:S04]  /*3510*/  SHF.L.U32 R2, R0, 0x1f, RZ ;  /* 0x0000001f00027819 */ /* 0x000fe800000006ff */
[----:B------:R-:W1:Y:S02]  /*3520*/  SYNCS.PHASECHK.TRANS64.TRYWAIT P0, [UR7], R2 ;  /* 0x00000002ff0075a7 */ /* 0x000e640008001107 */
[----:B-1----:R-:W-:Y:S05]  /*3530*/  @!P0 BRA `(.L_x_55) ;  /* 0x0000007000b08947 */ /* 0x002fea0003800000 */
.L_x_54:
[----:B------:R-:W-:Y:S01]  /*3540*/  UISETP.NE.AND UP0, UPT, UR39, 0x1, UPT ;  /* 0x000000012700788c */ /* 0x000fe2000bf05270 */
[----:B------:R-:W-:Y:S01]  /*3550*/  PLOP3.LUT P1, PT, PT, PT, PT, 0x80, 0x8 ;  /* 0x000000000008781c */ /* 0x000fe20003f2f070 */
[----:B------:R-:W-:Y:S02]  /*3560*/  UIADD3 UR6, UPT, UPT, UR5, 0x1, URZ ;  /* 0x0000000105067890 */ /* 0x000fe4000fffe0ff */
[----:B------:R-:W-:Y:S02]  /*3570*/  UIADD3 UR42, UPT, UPT, UR7, 0x10, URZ ;  /* 0x00000010072a7890 */ /* 0x000fe4000fffe0ff */
[----:B------:R-:W-:Y:S01]  /*3580*/  UISETP.NE.AND UP1, UPT, UR6, 0x2, UPT ;  /* 0x000000020600788c */ /* 0x000fe2000bf25270 */
[----:B------:R-:W-:Y:S01]  /*3590*/  PLOP3.LUT P0, PT, PT, PT, UP0, 0x80, 0x8 ;  /* 0x000000000008781c */ /* 0x000fe20003f0f008 */
[----:B------:R-:W-:Y:S02]  /*35a0*/  UIADD3 UR39, UPT, UPT, UR39, -0x1, URZ ;  /* 0xffffffff27277890 */ /* 0x000fe4000fffe0ff */
[----:B------:R-:W-:Y:S02]  /*35b0*/  USEL UR8, URZ, 0x1, UP1 ;  /* 0x00000001ff087887 */ /* 0x000fe40008800000 */
[----:B------:R-:W-:Y:S01]  /*35c0*/  USEL UR41, UR6, URZ, UP1 ;  /* 0x000000ff06297287 */ /* 0x000fe20008800000 */
[----:B------:R-:W-:Y:S01]  /*35d0*/  UMOV UR7, 0x40004040 ;  /* 0x4000404000077882 */ /* 0x000fe20000000000 */
[----:B------:R-:W-:Y:S02]  /*35e0*/  UMOV UR9, 0x40004040 ;  /* 0x4000404000097882 */ /* 0x000fe40000000000 */
[----:B------:R-:W-:Y:S01]  /*35f0*/  @UP0 ULEA UR6, UR41, UR43, 0x3 ;  /* 0x0000002b29060291 */ /* 0x000fe2000f8e18ff */
[----:B------:R-:W-:Y:S01]  /*3600*/  LOP3.LUT R0, R0, UR8, RZ, 0x3c, !PT ;  /* 0x0000000800007c12 */ /* 0x000fe2000f8e3cff */
[----:B------:R-:W-:Y:S01]  /*3610*/  ULEA UR8, UR5, UR44, 0xa ;  /* 0x0000002c05087291 */ /* 0x000fe2000f8e50ff */
[----:B------:R-:W-:Y:S02]  /*3620*/  UMOV UR37, 0x40004040 ;  /* 0x4000404000257882 */ /* 0x000fe40000000000 */
[----:B-1----:R-:W-:Y:S01]  /*3630*/  @P0 SHF.L.U32 R2, R0, 0x1f, RZ ;  /* 0x0000001f00020819 */ /* 0x002fe200000006ff */
[----:B------:R-:W-:Y:S02]  /*3640*/  UIADD3 UR34, UPT, UPT, UR8, 0x2, URZ ;  /* 0x0000000208227890 */ /* 0x000fe4000fffe0ff */
[----:B------:R-:W-:Y:S01]  /*3650*/  UIADD3 UR30, UPT, UPT, UR8, 0x4, URZ ;  /* 0x00000004081e7890 */ /* 0x000fe2000fffe0ff */
[----:B------:R1:W3:Y:S01]  /*3660*/  @P0 SYNCS.PHASECHK.TRANS64.TRYWAIT P1, [UR6], R2 ;  /* 0x00000002ff0005a7 */ /* 0x0002e20008021106 */
[----:B------:R-:W-:Y:S02]  /*3670*/  UIMAD UR6, UR5, 0xf00, UR4 ;  /* 0x00000f00050678a4 */ /* 0x000fe4000f8e0204 */
[----:B------:R-:W-:Y:S02]  /*3680*/  UIADD3 UR26, UPT, UPT, UR8, 0x6, URZ ;  /* 0x00000006081a7890 */ /* 0x000fe4000fffe0ff */
[----:B------:R-:W-:Y:S02]  /*3690*/  UIADD3 UR36, UPT, UPT, UR6, 0x2, URZ ;  /* 0x0000000206247890 */ /* 0x000fe4000fffe0ff */
[----:B------:R-:W-:Y:S02]  /*36a0*/  UIADD3 UR32, UPT, UPT, UR6, 0x4, URZ ;  /* 0x0000000406207890 */ /* 0x000fe4000fffe0ff */
[----:B------:R-:W-:Y:S01]  /*36b0*/  UIADD3 UR28, UPT, UPT, UR6, 0x6, URZ ;  /* 0x00000006061c7890 */ /* 0x000fe2000fffe0ff */
[----:B------:R1:W-:Y:S01]  /*36c0*/  UTCQMMA gdesc[UR8], gdesc[UR6], tmem[UR38], tmem[UR62], idesc[UR63], UP2 ;  /* 0x00ff3e06080075ea */ /* 0x0003e20009000326 */
[----:B------:R-:W-:Y:S02]  /*36d0*/  UIADD3 UR24, UPT, UPT, UR6, 0x780, URZ ;  /* 0x0000078006187890 */ /* 0x000fe4000fffe0ff */
[----:B------:R-:W-:Y:S02]  /*36e0*/  UIADD3 UR22, UPT, UPT, UR8, 0x200, URZ ;  /* 0x0000020008167890 */ /* 0x000fe4000fffe0ff */
[----:B------:R-:W-:Y:S02]  /*36f0*/  UIADD3 UR20, UPT, UPT, UR6, 0x782, URZ ;  /* 0x0000078206147890 */ /* 0x000fe4000fffe0ff */
[----:B------:R-:W-:Y:S02]  /*3700*/  UIADD3 UR18, UPT, UPT, UR8, 0x202, URZ ;  /* 0x0000020208127890 */ /* 0x000fe4000fffe0ff */
[----:B------:R-:W-:Y:S02]  /*3710*/  UIADD3 UR16, UPT, UPT, UR6, 0x784, URZ ;  /* 0x0000078406107890 */ /* 0x000fe4000fffe0ff */
[----:B------:R-:W-:Y:S02]  /*3720*/  UIADD3 UR14, UPT, UPT, UR8, 0x204, URZ ;  /* 0x00000204080e7890 */ /* 0x000fe4000fffe0ff */
[----:B------:R-:W-:Y:S02]  /*3730*/  UIADD3 UR12, UPT, UPT, UR6, 0x786, URZ ;  /* 0x00000786060c7890 */ /* 0x000fe4000fffe0ff */
[----:B------:R-:W-:Y:S02]  /*3740*/  UIADD3 UR10, UPT, UPT, UR8, 0x206, URZ ;  /* 0x00000206080a7890 */ /* 0x000fe4000fffe0ff */
[----:B------:R-:W-:Y:S01]  /*3750*/  UPLOP3.LUT UP2, UPT, UPT, UPT, UPT, 0x80, 0x8 ;  /* 0x000000000008789c */ /* 0x000fe20003f4f070 */
[----:B------:R-:W-:Y:S01]  /*3760*/  UMOV UR35, 0x40004040 ;  /* 0x4000404000237882 */ /* 0x000fe20000000000 */
[----:B------:R-:W-:Y:S01]  /*3770*/  UMOV UR33, 0x40004040 ;  /* 0x4000404000217882 */ /* 0x000fe20000000000 */
[----:B------:R1:W-:Y:S01]  /*3780*/  UTCQMMA gdesc[UR34], gdesc[UR36], tmem[UR38], tmem[UR60], idesc[UR61], UPT ;  /* 0x00ff3c24220075ea */ /* 0x0003e2000b800326 */
        /* <DEDUP_REMOVED lines=12> */
[----:B--2---:R-:W-:Y:S01]  /*3850*/  UMOV UR15, 0x40004040 ;  /* 0x40004040000f7882 */ /* 0x004fe20000000000 */
[----:B------:R-:W-:Y:S01]  /*3860*/  UMOV UR13, 0x40004040 ;  /* 0x40004040000d7882 */ /* 0x000fe20000000000 */
[----:B------:R-:W-:Y:S01]  /*3870*/  UMOV UR11, 0x40004040 ;  /* 0x40004040000b7882 */ /* 0x000fe20000000000 */
[----:B------:R1:W-:Y:S01]  /*3880*/  UTCQMMA gdesc[UR14], gdesc[UR16], tmem[UR38], tmem[UR50], idesc[UR51], UPT ;  /* 0x00ff32100e0075ea */ /* 0x0003e2000b800326 */
[----:B------:R1:W-:Y:S01]  /*3890*/  UTCQMMA gdesc[UR10], gdesc[UR12], tmem[UR38], tmem[UR48], idesc[UR49], UPT ;  /* 0x00ff300c0a0075ea */ /* 0x0003e2000b800326 */
[----:B------:R1:W-:Y:S01]  /*38a0*/  UTCBAR [UR42], URZ ;  /* 0x000000ff2a0073e9 */ /* 0x0003e200080000ff */
[----:B------:R-:W-:Y:S01]  /*38b0*/  UMOV UR5, UR41 ;  /* 0x0000002900057c82 */ /* 0x000fe20008000000 */
[----:B------:R-:W-:Y:S05]  /*38c0*/  BRA.U UP3, `(.L_x_56) ;  /* 0xfffffffd03007547 */ /* 0x000fea000b83ffff */
.L_x_53:
[----:B------:R-:W-:Y:S01]  /*38d0*/  UIADD3 UR5, UPT, UPT, UR45, 0x1, URZ ;  /* 0x000000012d057890 */ /* 0x000fe2000fffe0ff */
[----:B------:R-:W-:Y:S01]  /*38e0*/  LOP3.LUT P0, RZ, R10, 0x1, RZ, 0xc0, !PT ;  /* 0x000000010aff7812 */ /* 0x000fe2000780c0ff */
[----:B-1----:R-:W-:Y:S01]  /*38f0*/  UIADD3 UR6, UPT, UPT, UR46, 0x60, URZ ;  /* 0x000000602e067890 */ /* 0x002fe2000fffe0ff */
[----:B---3--:R-:W-:Y:S01]  /*3900*/  ISETP.NE.AND P1, PT, R4, 0x2, PT ;  /* 0x000000020400780c */ /* 0x008fe20003f25270 */
[----:B------:R-:W-:-:S03]  /*3910*/  UISETP.NE.AND UP0, UPT, UR5, 0x4, UPT ;  /* 0x000000040500788c */ /* 0x000fc6000bf05270 */
[----:B------:R-:W-:Y:S01]  /*3920*/  SEL R2, RZ, 0x1, P1 ;  /* 0x00000001ff027807 */ /* 0x000fe20000800000 */
[----:B------:R-:W-:Y:S02]  /*3930*/  USEL UR7, URZ, 0x1, UP0 ;  /* 0x00000001ff077887 */ /* 0x000fe40008000000 */
[----:B------:R-:W-:Y:S01]  /*3940*/  USEL UR45, UR5, URZ, UP0 ;  /* 0x000000ff052d7287 */ /* 0x000fe20008000000 */
[----:B------:R1:W-:Y:S01]  /*3950*/  UTCBAR [UR6], URZ ;  /* 0x000000ff060073e9 */ /* 0x0003e200080000ff */
[----:B------:R-:W-:Y:S02]  /*3960*/  LOP3.LUT R12, R12, R2, RZ, 0x3c, !PT ;  /* 0x000000020c0c7212 */ /* 0x000fe400078e3cff */
[----:B------:R-:W-:Y:S02]  /*3970*/  LOP3.LUT R7, R7, UR7, RZ, 0x3c, !PT ;  /* 0x0000000707077c12 */ /* 0x000fe4000f8e3cff */
[----:B------:R-:W-:Y:S01]  /*3980*/  SEL R2, R4, RZ, P1 ;  /* 0x000000ff04027207 */ /* 0x000fe20000800000 */
[----:B------:R-:W-:Y:S06]  /*3990*/  @P0 BRA `(.L_x_57) ;  /* 0xfffffff8003c0947 */ /* 0x000fec000383ffff */
[----:B------:R-:W3:Y:S01]  /*39a0*/  S2UR UR8, SR_CgaCtaId ;  /* 0x00000000000879c3 */ /* 0x000ee20000008800 */
[----:B------:R-:W-:Y:S01]  /*39b0*/  ELECT P0, URZ, PT ;  /* 0x0000000000ff782f */ /* 0x000fe20003800000 */
[----:B------:R-:W-:Y:S01]  /*39c0*/  IMAD.MOV.U32 R2, RZ, RZ, 0x1 ;  /* 0x00000001ff027424 */ /* 0x000fe200078e00ff */
[----:B------:R-:W-:Y:S01]  /*39d0*/  UIADD3 UR43, UPT, UPT, UR43, 0x80, URZ ;  /* 0x000000802b2b7890 */ /* 0x000fe2000fffe0ff */
[----:B------:R-:W-:Y:S01]  /*39e0*/  SHF.L.U32 R0, R7, 0x1f, RZ ;  /* 0x0000001f07007819 */ /* 0x000fe200000006ff */
[----:B------:R-:W-:-:S03]  /*39f0*/  UMOV UR4, 0x40 ;  /* 0x0000004000047882 */ /* 0x000fc60000000000 */
[----:B------:R-:W-:Y:S01]  /*3a00*/  UVIRTCOUNT.DEALLOC.SMPOOL 0x80 ;  /* 0x000000800000784c */ /* 0x000fe20000000000 */
[----:B---3--:R-:W-:Y:S02]  /*3a10*/  ULEA UR8, UR8, UR4, 0x18 ;  /* 0x0000000408087291 */ /* 0x008fe4000f8ec0ff */
[----:B------:R-:W-:-:S07]  /*3a20*/  ULEA UR4, UR45, UR43, 0x3 ;  /* 0x0000002b2d047291 */ /* 0x000fce000f8e18ff */
[----:B------:R3:W-:Y:S02]  /*3a30*/  @P0 STS.U8 [UR8+0x1c], R2 ;  /* 0x00001c02ff000988 */ /* 0x0007e40008000008 */
[----:B------:R-:W4:Y:S02]  /*3a40*/  SYNCS.PHASECHK.TRANS64.TRYWAIT P0, [UR4], R0 ;  /* 0x00000000ff0075a7 */ /* 0x000f240008001104 */
[----:B---34-:R-:W-:Y:S05]  /*3a50*/  @!P0 BRA `(.L_x_58) ;  /* 0x0000006c00808947 */ /* 0x018fea0003800000 */
.L_x_119:
[----:B------:R-:W-:-:S04]  /*3a60*/  UIADD3 UR4, UPT, UPT, UR45, 0x1, URZ ;  /* 0x000000012d047890 */ /* 0x000fc8000fffe0ff */
[----:B------:R-:W-:-:S04]  /*3a70*/  UISETP.NE.AND UP0, UPT, UR4, 0x4, UPT ;  /* 0x000000040400788c */ /* 0x000fc8000bf05270 */
[----:B-1----:R-:W-:Y:S02]  /*3a80*/  USEL UR6, URZ, 0x1, UP0 ;  /* 0x00000001ff067887 */ /* 0x002fe40008000000 */
[----:B------:R-:W-:-:S04]  /*3a90*/  USEL UR4, UR4, URZ, UP0 ;  /* 0x000000ff04047287 */ /* 0x000fc80008000000 */
[----:B------:R-:W-:Y:S01]  /*3aa0*/  ULEA UR5, UR4, UR43, 0x3 ;  /* 0x0000002b04057291 */ /* 0x000fe2000f8e18ff */
[----:B---3--:R-:W-:-:S04]  /*3ab0*/  LOP3.LUT R0, R7, UR6, RZ, 0x3c, !PT ;  /* 0x0000000607007c12 */ /* 0x008fc8000f8e3cff */
[----:B------:R-:W-:-:S04]  /*3ac0*/  SHF.L.U32 R2, R0, 0x1f, RZ ;  /* 0x0000001f00027819 */ /* 0x000fc800000006ff */
[----:B------:R-:W1:Y:S02]  /*3ad0*/  SYNCS.PHASECHK.TRANS64.TRYWAIT P0, [UR5], R2 ;  /* 0x00000002ff0075a7 */ /* 0x000e640008001105 */
[----:B-1----:R-:W-:Y:S05]  /*3ae0*/  @!P0 BRA `(.L_x_59) ;  /* 0x0000006c00748947 */ /* 0x002fea0003800000 */
.L_x_121:
[----:B------:R-:W-:-:S04]  /*3af0*/  UIADD3 UR4, UPT, UPT, UR4, 0x1, URZ ;  /* 0x0000000104047890 */ /* 0x000fc8000fffe0ff */
[----:B------:R-:W-:-:S04]  /*3b00*/  UISETP.NE.AND UP0, UPT, UR4, 0x4, UPT ;  /* 0x000000040400788c */ /* 0x000fc8000bf05270 */
[----:B------:R-:W-:Y:S02]  /*3b10*/  USEL UR6, URZ, 0x1, UP0 ;  /* 0x00000001ff067887 */ /* 0x000fe40008000000 */
[----:B------:R-:W-:-:S04]  /*3b20*/  USEL UR4, UR4, URZ, UP0 ;  /* 0x000000ff04047287 */ /* 0x000fc80008000000 */
[----:B------:R-:W-:Y:S01]  /*3b30*/  ULEA UR5, UR4, UR43, 0x3 ;  /* 0x0000002b04057291 */ /* 0x000fe2000f8e18ff */
[----:B------:R-:W-:-:S04]  /*3b40*/  LOP3.LUT R0, R0, UR6, RZ, 0x3c, !PT ;  /* 0x0000000600007c12 */ /* 0x000fc8000f8e3cff */
[----:B-1----:R-:W-:-:S04]  /*3b50*/  SHF.L.U32 R2, R0, 0x1f, RZ ;  /* 0x0000001f00027819 */ /* 0x002fc800000006ff */
[----:B------:R-:W1:Y:S02]  /*3b60*/  SYNCS.PHASECHK.TRANS64.TRYWAIT P0, [UR5], R2 ;  /* 0x00000002ff0075a7 */ /* 0x000e640008001105 */
[----:B-1----:R-:W-:Y:S05]  /*3b70*/  @!P0 BRA `(.L_x_60) ;  /* 0x0000006c00688947 */ /* 0x002fea0003800000 */
.L_x_123:
[----:B------:R-:W-:-:S04]  /*3b80*/  UIADD3 UR4, UPT, UPT, UR4, 0x1, URZ ;  /* 0x0000000104047890 */ /* 0x000fc8000fffe0ff */
[----:B------:R-:W-:-:S04]  /*3b90*/  UISETP.NE.AND UP0, UPT, UR4, 0x4, UPT ;  /* 0x000000040400788c */ /* 0x000fc8000bf05270 */
[----:B------:R-:W-:Y:S02]  /*3ba0*/  USEL UR5, URZ, 0x1, UP0 ;  /* 0x00000001ff057887 */ /* 0x000fe40008000000 */
[----:B------:R-:W-:-:S04]  /*3bb0*/  USEL UR4, UR4, URZ, UP0 ;  /* 0x000000ff04047287 */ /* 0x000fc80008000000 */
[----:B------:R-:W-:Y:S01]  /*3bc0*/  ULEA UR4, UR4, UR43, 0x3 ;  /* 0x0000002b04047291 */ /* 0x000fe2000f8e18ff */
[----:B------:R-:W-:-:S04]  /*3bd0*/  LOP3.LUT R0, R0, UR5, RZ, 0x3c, !PT ;  /* 0x0000000500007c12 */ /* 0x000fc8000f8e3cff */
[----:B------:R-:W-:-:S04]  /*3be0*/  SHF.L.U32 R0, R0, 0x1f, RZ ;  /* 0x0000001f00007819 */ /* 0x000fc800000006ff */
[----:B------:R-:W3:Y:S02]  /*3bf0*/  SYNCS.PHASECHK.TRANS64.TRYWAIT P0, [UR4], R0 ;  /* 0x00000000ff0075a7 */ /* 0x000ee40008001104 */
[----:B---3--:R-:W-:Y:S05]  /*3c00*/  @!P0 BRA `(.L_x_61) ;  /* 0x0000006c005c8947 */ /* 0x008fea0003800000 */
.L_x_125:
[----:B------:R-:W-:Y:S01]  /*3c10*/  NOP ;  /* 0x0000000000007918 */ /* 0x000fe20000000000 */
[----:B-1----:R-:W1:Y:S01]  /*3c20*/  LDS R0, [UR8+0x14] ;  /* 0x00001408ff007984 */ /* 0x002e620008000800 */
[----:B------:R-:W-:Y:S01]  /*3c30*/  ULOP3.LUT UR4, UR65, 0xffff, URZ, 0xc0, !UPT ;  /* 0x0000ffff41047892 */ /* 0x000fe2000f8ec0ff */
[----:B------:R-:W-:Y:S01]  /*3c40*/  UMOV UR5, 0xffff ;  /* 0x0000ffff00057882 */ /* 0x000fe20000000000 */
[----:B------:R-:W-:Y:S02]  /*3c50*/  UMOV UR6, 0x1 ;  /* 0x0000000100067882 */ /* 0x000fe40000000000 */
[----:B------:R-:W-:-:S04]  /*3c60*/  USHF.R.U32.HI UR4, URZ, 0x5, UR4 ;  /* 0x00000005ff047899 */ /* 0x000fc80008011604 */
[----:B------:R-:W-:Y:S02]  /*3c70*/  USHF.L.U32 UR5, UR5, UR4, URZ ;  /* 0x0000000405057299 */ /* 0x000fe400080006ff */
[----:B------:R-:W-:-:S04]  /*3c80*/  USHF.L.U32 UR4, UR6, UR4, URZ ;  /* 0x0000000406047299 */ /* 0x000fc800080006ff */
[----:B-1----:R-:W-:-:S04]  /*3c90*/  LOP3.LUT R0, R0, UR5, RZ, 0xc0, !PT ;  /* 0x0000000500007c12 */ /* 0x002fc8000f8ec0ff */
[----:B------:R-:W-:-:S13]  /*3ca0*/  ISETP.NE.AND P0, PT, R0, UR5, PT ;  /* 0x0000000500007c0c */ /* 0x000fda000bf05270 */
[----:B------:R-:W-:Y:S05]  /*3cb0*/  @P0 BRA `(.L_x_62) ;  /* 0x0000000000580947 */ /* 0x000fea0003800000 */
[----:B------:R-:W1:Y:S02]  /*3cc0*/  LDS R0, [UR8+0x18] ;  /* 0x00001808ff007984 */ /* 0x000e640008000800 */
[----:B-1----:R-:W-:-:S04]  /*3cd0*/  LOP3.LUT R0, R0, UR4, RZ, 0xc0, !PT ;  /* 0x0000000400007c12 */ /* 0x002fc8000f8ec0ff */
[----:B------:R-:W-:-:S13]  /*3ce0*/  ISETP.NE.AND P0, PT, R0, UR4, PT ;  /* 0x0000000400007c0c */ /* 0x000fda000bf05270 */
[----:B------:R-:W-:Y:S05]  /*3cf0*/  @P0 BRA `(.L_x_63) ;  /* 0x00000000003c0947 */ /* 0x000fea0003800000 */
[----:B------:R-:W1:Y:S01]  /*3d00*/  S2R R2, SR_LANEID ;  /* 0x0000000000027919 */ /* 0x000e620000000000 */
[----:B------:R-:W-:-:S06]  /*3d10*/  ULOP3.LUT UR5, URZ, UR5, URZ, 0x33, !UPT ;  /* 0x00000005ff057292 */ /* 0x000fcc000f8e33ff */
[----:B------:R-:W-:-:S04]  /*3d20*/  IMAD.U32 R0, RZ, RZ, UR5 ;  /* 0x00000005ff007e24 */ /* 0x000fc8000f8e00ff */
[----:B------:R3:W4:Y:S02]  /*3d30*/  REDUX UR7, R0 ;  /* 0x00000000000773c4 */ /* 0x0007240000000000 */
[----:B------:R1:W-:Y:S01]  /*3d40*/  UTCATOMSWS.AND URZ, UR5 ;  /* 0x0000000500ff79e3 */ /* 0x0003e20008000000 */
[----:B---3--:R-:W-:Y:S01]  /*3d50*/  LOP3.LUT R0, RZ, UR4, RZ, 0x33, !PT ;  /* 0x00000004ff007c12 */ /* 0x008fe2000f8e33ff */
[----:B------:R-:W-:Y:S02]  /*3d60*/  VOTEU.ANY UR4, UPT, PT ;  /* 0x0000000000047886 */ /* 0x000fe400038e0100 */
[----:B------:R-:W-:Y:S02]  /*3d70*/  UFLO.U32 UR4, UR4 ;  /* 0x00000004000472bd */ /* 0x000fe400080e0000 */
[----:B------:R-:W3:Y:S04]  /*3d80*/  REDUX UR6, R0 ;  /* 0x00000000000673c4 */ /* 0x000ee80000000000 */
[----:B-1----:R-:W-:-:S02]  /*3d90*/  ISETP.EQ.U32.AND P0, PT, R2, UR4, PT ;  /* 0x0000000402007c0c */ /* 0x002fc4000bf02070 */
[----:B----4-:R-:W-:-:S11]  /*3da0*/  MOV R2, UR7 ;  /* 0x0000000700027c02 */ /* 0x010fd60008000f00 */
[----:B------:R1:W-:Y:S01]  /*3db0*/  @P0 ATOMS.AND RZ, [UR8+0x14], R2 ;  /* 0x00001402ffff098c */ /* 0x0003e2000a800008 */
[----:B---3--:R-:W-:-:S05]  /*3dc0*/  IMAD.U32 R0, RZ, RZ, UR6 ;  /* 0x00000006ff007e24 */ /* 0x008fca000f8e00ff */
[----:B------:R1:W-:Y:S01]  /*3dd0*/  @P0 ATOMS.AND RZ, [UR8+0x18], R0 ;  /* 0x00001800ffff098c */ /* 0x0003e2000a800008 */
[----:B------:R-:W-:Y:S05]  /*3de0*/  BRA `(.L_x_64) ;  /* 0x0000000000147947 */ /* 0x000fea0003800000 */
.L_x_63:
[----:B------:R-:W-:Y:S02]  /*3df0*/  MOV R2, 0x3e10 ;  /* 0x00003e1000027802 */ /* 0x000fe40000000f00 */
[----:B--2---:R-:W-:Y:S05]  /*3e00*/  CALL.REL.NOINC `($__internal_0_$__cuda_sm10x_tcgen05_guardrail_trap_col_being_dealloced_not_returned_by_alloc) ;  /* 0x0000006c00807944 */ /* 0x004fea0003c00000 */
[----:B------:R-:W-:Y:S05]  /*3e10*/  BRA `(.L_x_64) ;  /* 0x0000000000087947 */ /* 0x000fea0003800000 */
.L_x_62:
[----:B------:R-:W-:Y:S02]  /*3e20*/  MOV R2, 0x3e40 ;  /* 0x00003e4000027802 */ /* 0x000fe40000000f00 */
[----:B--2---:R-:W-:Y:S05]  /*3e30*/  CALL.REL.NOINC `($__internal_2_$__cuda_sm10x_tcgen05_guardrail_trap_unallocated_columns_being_dealloced) ;  /* 0x0000006c008c7944 */ /* 0x004fea0003c00000 */
.L_x_64:
[----:B------:R-:W-:Y:S01]  /*3e40*/  NOP ;  /* 0x0000000000007918 */ /* 0x000fe20000000000 */
[----:B--2---:R-:W-:Y:S05]  /*3e50*/  EXIT ;  /* 0x000000000000794d */ /* 0x004fea0003800000 */
.L_x_46:
[----:B------:R-:W-:-:S09]  /*3e60*/  UISETP.NE.OR UP0, UPT, UR22, 0x3, !UP3 ;  /* 0x000000031600788c */ /* 0x000fd2000df05670 */
[----:B------:R-:W-:Y:S05]  /*3e70*/  BRA.U UP0, `(.L_x_65) ;  /* 0x0000001100387547 */ /* 0x000fea000b800000 */
[----:B------:R-:W3:Y:S01]  /*3e80*/  LDCU.64 UR6, c[0x0][0x888] ;  /* 0x00011100ff0677ac */ /* 0x000ee20008000a00 */
[----:B------:R-:W-:Y:S02]  /*3e90*/  HFMA2 R10, -RZ, RZ, 0, 0 ;  /* 0x00000000ff0a7431 */ /* 0x000fe400000001ff */
[----:B------:R-:W-:Y:S01]  /*3ea0*/  IMAD.MOV.U32 R9, RZ, RZ, 0x1 ;  /* 0x00000001ff097424 */ /* 0x000fe200078e00ff */
[----:B------:R-:W-:Y:S01]  /*3eb0*/  MOV R11, 0x3c00 ;  /* 0x00003c00000b7802 */ /* 0x000fe20000000f00 */
[----:B------:R-:W4:Y:S01]  /*3ec0*/  LDCU UR37, c[0x0][0x370] ;  /* 0x00006e00ff2577ac */ /* 0x000f220008000800 */
[----:B------:R-:W-:Y:S01]  /*3ed0*/  IMAD.MOV.U32 R8, RZ, RZ, RZ ;  /* 0x000000ffff087224 */ /* 0x000fe200078e00ff */
[----:B------:R-:W5:Y:S01]  /*3ee0*/  LDCU.128 UR40, c[0x0][0xb10] ;  /* 0x00016200ff2877ac */ /* 0x000f620008000c00 */
[----:B------:R-:W5:Y:S01]  /*3ef0*/  LDCU UR31, c[0x0][0x374] ;  /* 0x00006e80ff1f77ac */ /* 0x000f620008000800 */
[----:B------:R-:W1:Y:S01]  /*3f00*/  LDCU.64 UR38, c[0x0][0x890] ;  /* 0x00011200ff2677ac */ /* 0x000e620008000a00 */
[----:B------:R-:W1:Y:S01]  /*3f10*/  LDCU UR21, c[0x0][0xb0c] ;  /* 0x00016180ff1577ac */ /* 0x000e620008000800 */
[----:B------:R-:W1:Y:S01]  /*3f20*/  LDCU UR49, c[0x0][0xb20] ;  /* 0x00016400ff3177ac */ /* 0x000e620008000800 */
[----:B------:R-:W1:Y:S01]  /*3f30*/  LDCU UR4, c[0x0][0xb30] ;  /* 0x00016600ff0477ac */ /* 0x000e620008000800 */
[----:B---3--:R-:W-:Y:S01]  /*3f40*/  UISETP.NE.U32.AND UP0, UPT, UR6, URZ, UPT ;  /* 0x000000ff0600728c */ /* 0x008fe2000bf05070 */
[----:B------:R-:W-:Y:S01]  /*3f50*/  UMOV UR29, 0x400 ;  /* 0x00000400001d7882 */ /* 0x000fe20000000000 */
[----:B-----5:R-:W-:-:S02]  /*3f60*/  UIMAD.WIDE.U32 UR8, UR31, UR43, URZ ;  /* 0x0000002b1f0872a5 */ /* 0x020fc4000f8e00ff */
[----:B------:R-:W-:Y:S02]  /*3f70*/  ULEA UR29, UR5, UR29, 0x18 ;  /* 0x0000001d051d7291 */ /* 0x000fe4000f8ec0ff */
[----:B------:R-:W-:Y:S02]  /*3f80*/  UISETP.NE.AND.EX UP6, UPT, UR7, URZ, UPT, UP0 ;  /* 0x000000ff0700728c */ /* 0x000fe4000bfc5300 */
[----:B----4-:R-:W-:Y:S02]  /*3f90*/  UIMAD.WIDE.U32 UR6, UR37, UR40, URZ ;  /* 0x00000028250672a5 */ /* 0x010fe4000f8e00ff */
[----:B------:R-:W-:Y:S02]  /*3fa0*/  UIADD3 UR47, UPT, UPT, UR29, 0x20, URZ ;  /* 0x000000201d2f7890 */ /* 0x000fe4000fffe0ff */
[----:B--2---:R-:W-:Y:S02]  /*3fb0*/  UISETP.NE.AND UP0, UPT, UR15, 0x1, UPT ;  /* 0x000000010f00788c */ /* 0x004fe4000bf05270 */
[----:B------:R-:W-:-:S02]  /*3fc0*/  UPRMT UR47, UR5, 0x654, UR47 ;  /* 0x00000654052f7896 */ /* 0x000fc4000800002f */
[----:B-1----:R-:W-:Y:S01]  /*3fd0*/  UISETP.NE.U32.AND UP0, UPT, UR38, URZ, UPT ;  /* 0x000000ff2600728c */ /* 0x002fe2000bf05070 */
[----:B------:R-:W-:Y:S01]  /*3fe0*/  UMOV UR5, UR7 ;  /* 0x0000000700057c82 */ /* 0x000fe20008000000 */
[----:B------:R-:W-:Y:S02]  /*3ff0*/  UISETP.GE.AND UP3, UPT, UR15, 0x1, UPT ;  /* 0x000000010f00788c */ /* 0x000fe4000bf66270 */
[----:B------:R-:W-:Y:S02]  /*4000*/  USHF.R.U32.HI UR46, URZ, UR41, UR5 ;  /* 0x00000029ff2e7299 */ /* 0x000fe40008011605 */
[----:B------:R-:W-:Y:S01]  /*4010*/  UISETP.NE.AND.EX UP5, UPT, UR39, URZ, UPT, UP0 ;  /* 0x000000ff2700728c */ /* 0x000fe2000bfa5300 */
[----:B------:R-:W-:Y:S01]  /*4020*/  UMOV UR5, UR9 ;  /* 0x0000000900057c82 */ /* 0x000fe20008000000 */
[----:B------:R-:W1:Y:S01]  /*4030*/  LDCU.64 UR50, c[0x0][0x348] ;  /* 0x00006900ff3277ac */ /* 0x000e620008000a00 */
[----:B------:R-:W-:Y:S01]  /*4040*/  UPLOP3.LUT UP1, UPT, UPT, UPT, UPT, 0x40, 0x4 ;  /* 0x000000000004789c */ /* 0x000fe20003f2e870 */
[----:B------:R-:W2:Y:S01]  /*4050*/  LDCU.64 UR22, c[0x0][0xb28] ;  /* 0x00016500ff1677ac */ /* 0x000ea20008000a00 */
[----:B------:R-:W-:-:S02]  /*4060*/  UISETP.NE.AND UP3, UPT, UR21, 0x1, UPT ;  /* 0x000000011500788c */ /* 0x000fc4000bf65270 */
[----:B------:R-:W-:Y:S02]  /*4070*/  USHF.R.U32.HI UR44, URZ, UR49, UR5 ;  /* 0x00000031ff2c7299 */ /* 0x000fe40008011605 */
[----:B------:R-:W-:Y:S02]  /*4080*/  UISETP.NE.AND UP0, UPT, UR42, 0x1, UPT ;  /* 0x000000012a00788c */ /* 0x000fe4000bf05270 */
[----:B------:R-:W-:-:S11]  /*4090*/  UISETP.NE.AND UP4, UPT, UR4, 0x1, UPT ;  /* 0x000000010400788c */ /* 0x000fd6000bf85270 */
.L_x_73:
[----:B------:R-:W-:Y:S02]  /*40a0*/  LEA R2, R8, UR29, 0x3 ;  /* 0x0000001d08027c11 */ /* 0x000fe4000f8e18ff */
[----:B------:R-:W-:Y:S02]  /*40b0*/  SHF.L.U32 R0, R10, 0x1f, RZ ;  /* 0x0000001f0a007819 */ /* 0x000fe400000006ff */
[----:B------:R-:W-:Y:S02]  /*40c0*/  LEA R4, R8, UR29, 0x4 ;  /* 0x0000001d08047c11 */ /* 0x000fe4000f8e20ff */
[----:B------:R-:W3:Y:S02]  /*40d0*/  SYNCS.PHASECHK.TRANS64.TRYWAIT P0, [R2+URZ+0x40], R0 ;  /* 0x00004000020075a7 */ /* 0x000ee400080011ff */
[----:B---3--:R-:W-:Y:S05]  /*40e0*/  @!P0 BRA `(.L_x_66) ;  /* 0x00000068003c8947 */ /* 0x008fea0003800000 */
.L_x_126:
[----:B------:R-:W4:Y:S01]  /*40f0*/  LDS.128 R4, [R4+0xd0] ;  /* 0x0000d00004047984 */ /* 0x000f220000000c00 */
[----:B------:R-:W-:Y:S01]  /*4100*/  UISETP.GE.AND UP0, UPT, UR15, 0x1, UPT ;  /* 0x000000010f00788c */ /* 0x000fe2000bf06270 */
[----:B------:R-:W-:Y:S01]  /*4110*/  @!PT LDS RZ, [RZ] ;  /* 0x00000000fffff984 */ /* 0x000fe20000000800 */
[----:B------:R-:W-:Y:S01]  /*4120*/  @!PT LDS RZ, [RZ] ;  /* 0x00000000fffff984 */ /* 0x000fe20000000800 */
[----:B------:R-:W-:Y:S01]  /*4130*/  @!PT LDS RZ, [RZ] ;  /* 0x00000000fffff984 */ /* 0x000fe20000000800 */
[----:B------:R-:W-:Y:S01]  /*4140*/  @!PT LDS RZ, [RZ] ;  /* 0x00000000fffff984 */ /* 0x000fe20000000800 */
[----:B------:R5:W-:Y:S06]  /*4150*/  MEMBAR.ALL.CTA ;  /* 0x0000000000007992 */ /* 0x000bec0000008000 */
[----:B-----5:R-:W5:Y:S01]  /*4160*/  FENCE.VIEW.ASYNC.S ;  /* 0x00000000000073c6 */ /* 0x020f620000000000 */
[----:B----4-:R-:W-:Y:S11]  /*4170*/  LOP3.LUT P0, RZ, R6, 0x1, RZ, 0xc0, !PT ;  /* 0x0000000106ff7812 */ /* 0x010ff6000780c0ff */
[----:B------:R-:W-:Y:S02]  /*4180*/  @!UPT UIADD3 URZ, UPT, UPT, URZ, URZ, URZ ;  /* 0x000000fffffff290 */ /* 0x000fe4000fffe0ff */
[----:B-----5:R-:W-:Y:S01]  /*4190*/  VOTEU.ANY UP3, P0 ;  /* 0x0000000000ff7886 */ /* 0x020fe20000060100 */
[----:B------:R-:W-:Y:S11]  /*41a0*/  PLOP3.LUT P0, PT, PT, PT, UP3, 0x80, 0x8 ;  /* 0x000000000008781c */ /* 0x000ff60003f0f038 */
[----:B------:R-:W-:Y:S02]  /*41b0*/  @!UPT UIADD3 URZ, UPT, UPT, URZ, URZ, URZ ;  /* 0x000000fffffff290 */ /* 0x000fe4000fffe0ff */
[----:B---3--:R-:W-:Y:S02]  /*41c0*/  @P0 SHF.R.U32.HI R0, RZ, 0x10, R5 ;  /* 0x00000010ff000819 */ /* 0x008fe40000011605 */
[----:B------:R-:W-:Y:S02]  /*41d0*/  @P0 MOV R3, R4 ;  /* 0x0000000400030202 */ /* 0x000fe40000000f00 */
[----:B------:R-:W-:Y:S01]  /*41e0*/  @P0 R2UR UR4, R0 ;  /* 0x00000000000402ca */ /* 0x000fe200000e0000 */
[----:B------:R-:W-:Y:S01]  /*41f0*/  VIADD R0, R2, 0x50 ;  /* 0x0000005002007836 */ /* 0x000fe20000000000 */
[----:B------:R-:W-:Y:S02]  /*4200*/  @P0 LOP3.LUT R4, R5, 0xffff, RZ, 0xc0, !PT ;  /* 0x0000ffff05040812 */ /* 0x000fe400078ec0ff */
[----:B------:R-:W-:Y:S02]  /*4210*/  @P0 R2UR UR6, R3 ;  /* 0x00000000030602ca */ /* 0x000fe400000e0000 */
[----:B------:R-:W-:Y:S02]  /*4220*/  PRMT R0, RZ, 0x654, R0 ;  /* 0x00000654ff007816 */ /* 0x000fe40000000000 */
[----:B------:R-:W-:Y:S02]  /*4230*/  @P0 R2UR UR5, R4 ;  /* 0x00000000040502ca */ /* 0x000fe400000e0000 */
[----:B------:R3:W-:Y:S03]  /*4240*/  SYNCS.ARRIVE.TRANS64.RED.A1T0 RZ, [R0+URZ], RZ ;  /* 0x000000ff00ff79a7 */ /* 0x0007e600081004ff */
[----:B------:R-:W-:Y:S04]  /*4250*/  @UP3 UMOV UR30, UR4 ;  /* 0x00000004001e3c82 */ /* 0x000fe80008000000 */
[----:B------:R-:W-:Y:S04]  /*4260*/  @UP3 UMOV UR14, UR6 ;  /* 0x00000006000e3c82 */ /* 0x000fe80008000000 */
[----:B------:R-:W-:Y:S01]  /*4270*/  @UP3 UMOV UR13, UR5 ;  /* 0x00000005000d3c82 */ /* 0x000fe20008000000 */
[----:B------:R-:W-:Y:S05]  /*4280*/  BRA.U !UP0, `(.L_x_67) ;  /* 0x0000000108c07547 */ /* 0x000fea000b800000 */
[----:B------:R-:W-:Y:S02]  /*4290*/  UIMAD.WIDE.U32 UR8, UR13, UR43, URZ ;  /* 0x0000002b0d0872a5 */ /* 0x000fe4000f8e00ff */
[----:B------:R-:W-:Y:S02]  /*42a0*/  UP2UR UR12, UPR, URZ, 0x4 ;  /* 0x00000004ff0c7883 */ /* 0x000fe40008000000 */
[----:B------:R-:W-:Y:S02]  /*42b0*/  UISETP.NE.AND UP2, UPT, UR42, 0x1, UPT ;  /* 0x000000012a00788c */ /* 0x000fe4000bf45270 */
[----:B------:R-:W-:Y:S02]  /*42c0*/  UIMAD.WIDE.U32 UR10, UR14, UR40, URZ ;  /* 0x000000280e0a72a5 */ /* 0x000fe4000f8e00ff */
[----:B------:R-:W-:Y:S02]  /*42d0*/  USEL UR4, UR31, UR44, !UP2 ;  /* 0x0000002c1f047287 */ /* 0x000fe4000d000000 */
[----:B------:R-:W-:Y:S02]  /*42e0*/  UISETP.NE.AND UP0, UPT, UR21, 0x1, UPT ;  /* 0x000000011500788c */ /* 0x000fe4000bf05270 */
[----:B------:R-:W-:Y:S02]  /*42f0*/  UP2UR UR20, UPR, URZ, 0x2 ;  /* 0x00000002ff147883 */ /* 0x000fe40008000000 */
[----:B------:R-:W-:Y:S02]  /*4300*/  UISETP.NE.AND UP1, UPT, UR15, 0x1, UPT ;  /* 0x000000010f00788c */ /* 0x000fe4000bf25270 */
[----:B--2---:R-:W-:Y:S02]  /*4310*/  UIMAD.WIDE.U32 UR16, UR4, UR22, URZ ;  /* 0x00000016041072a5 */ /* 0x004fe4000f8e00ff */
[----:B------:R-:W-:Y:S01]  /*4320*/  USEL UR7, UR37, UR46, !UP0 ;  /* 0x0000002e25077287 */ /* 0x000fe2000c000000 */
[----:B------:R-:W-:Y:S02]  /*4330*/  UMOV UR5, UR9 ;  /* 0x0000000900057c82 */ /* 0x000fe40008000000 */
[----:B------:R-:W-:Y:S02]  /*4340*/  USHF.R.U32.HI UR6, URZ, UR49, UR5 ;  /* 0x00000031ff067299 */ /* 0x000fe40008011605 */
[----:B------:R-:W-:Y:S02]  /*4350*/  UIMAD.WIDE.U32 UR18, UR7, UR22, URZ ;  /* 0x00000016071272a5 */ /* 0x000fe4000f8e00ff */
[----:B------:R-:W-:Y:S02]  /*4360*/  USEL UR6, UR13, UR6, !UP2 ;  /* 0x000000060d067287 */ /* 0x000fe4000d000000 */
[----:B------:R-:W-:Y:S01]  /*4370*/  UISETP.NE.AND UP2, UPT, UR12, URZ, UPT ;  /* 0x000000ff0c00728c */ /* 0x000fe2000bf45270 */
[----:B------:R-:W-:Y:S01]  /*4380*/  UMOV UR5, UR11 ;  /* 0x0000000b00057c82 */ /* 0x000fe20008000000 */
[----:B------:R-:W-:Y:S02]  /*4390*/  UIMAD.WIDE.U32 UR10, UR6, UR22, URZ ;  /* 0x00000016060a72a5 */ /* 0x000fe4000f8e00ff */
[----:B------:R-:W-:Y:S03]  /*43a0*/  USHF.R.U32.HI UR8, URZ, UR41, UR5 ;  /* 0x00000029ff087299 */ /* 0x000fe60008011605 */
[----:B------:R-:W-:Y:S02]  /*43b0*/  UMOV UR5, UR17 ;  /* 0x0000001100057c82 */ /* 0x000fe40008000000 */
[----:B------:R-:W-:Y:S03]  /*43c0*/  @UP1 USHF.R.U32.HI UR4, URZ, UR23, UR5 ;  /* 0x00000017ff041299 */ /* 0x000fe60008011605 */
[----:B------:R-:W-:Y:S01]  /*43d0*/  UMOV UR5, UR19 ;  /* 0x0000001300057c82 */ /* 0x000fe20008000000 */
[----:B------:R-:W-:Y:S02]  /*43e0*/  UIMAD UR4, UR15, UR4, URZ ;  /* 0x000000040f0472a4 */ /* 0x000fe4000f8e02ff */
[----:B------:R-:W-:Y:S02]  /*43f0*/  @UP1 USHF.R.U32.HI UR7, URZ, UR23, UR5 ;  /* 0x00000017ff071299 */ /* 0x000fe40008011605 */
[----:B------:R-:W-:Y:S02]  /*4400*/  USEL UR5, UR14, UR8, !UP0 ;  /* 0x000000080e057287 */ /* 0x000fe4000c000000 */
[----:B------:R-:W-:Y:S02]  /*4410*/  UIMAD UR8, UR15, UR7, URZ ;  /* 0x000000070f0872a4 */ /* 0x000fe4000f8e02ff */
[----:B------:R-:W-:Y:S03]  /*4420*/  UISETP.GE.AND UP0, UPT, UR6, UR4, UPT ;  /* 0x000000040600728c */ /* 0x000fe6000bf06270 */
[----:B------:R-:W-:Y:S01]  /*4430*/  UMOV UR4, UR11 ;  /* 0x0000000b00047c82 */ /* 0x000fe20008000000 */
[----:B------:R-:W-:Y:S02]  /*4440*/  UISETP.GE.OR UP0, UPT, UR5, UR8, UP0 ;  /* 0x000000080500728c */ /* 0x000fe40008706670 */
[----:B------:R-:W-:Y:S02]  /*4450*/  USHF.R.U32.HI UR4, URZ, UR23, UR4 ;  /* 0x00000017ff047299 */ /* 0x000fe40008011604 */
[----:B------:R-:W-:Y:S02]  /*4460*/  UIMAD.WIDE.U32 UR8, UR5, UR22, URZ ;  /* 0x00000016050872a5 */ /* 0x000fe4000f8e00ff */
[----:B------:R-:W-:Y:S04]  /*4470*/  USEL UR10, UR6, UR4, !UP1 ;  /* 0x00000004060a7287 */ /* 0x000fe8000c800000 */
[----:B------:R-:W-:Y:S01]  /*4480*/  UIADD3 UR11, UPT, UPT, -UR10, URZ, URZ ;  /* 0x000000ff0a0b7290 */ /* 0x000fe2000fffe1ff */
[----:B------:R-:W-:Y:S02]  /*4490*/  @!UP0 UMOV UR4, UR9 ;  /* 0x0000000900048c82 */ /* 0x000fe40008000000 */
[----:B------:R-:W-:Y:S02]  /*44a0*/  @!UP0 USHF.R.U32.HI UR4, URZ, UR23, UR4 ;  /* 0x00000017ff048299 */ /* 0x000fe40008011604 */
[----:B------:R-:W-:Y:S02]  /*44b0*/  UIMAD UR8, UR15, UR11, UR6 ;  /* 0x0000000b0f0872a4 */ /* 0x000fe4000f8e0206 */
[----:B------:R-:W-:Y:S02]  /*44c0*/  @!UP0 USEL UR4, UR5, UR4, !UP1 ;  /* 0x0000000405048287 */ /* 0x000fe4000c800000 */
[----:B------:R-:W-:Y:S02]  /*44d0*/  UISETP.NE.AND UP1, UPT, UR20, URZ, UPT ;  /* 0x000000ff1400728c */ /* 0x000fe4000bf25270 */
[----:B------:R-:W-:Y:S02]  /*44e0*/  @!UP0 UIMAD UR7, UR7, UR8, UR4 ;  /* 0x00000008070782a4 */ /* 0x000fe4000f8e0204 */
[----:B------:R-:W-:Y:S02]  /*44f0*/  @!UP0 UIADD3 UR9, UPT, UPT, UR10, -UR4, URZ ;  /* 0x800000040a098290 */ /* 0x000fe4000fffe0ff */
[----:B------:R-:W-:Y:S02]  /*4500*/  UIADD3 UR8, UPT, UPT, -UR6, URZ, URZ ;  /* 0x000000ff06087290 */ /* 0x000fe4000fffe1ff */
[----:B------:R-:W-:Y:S02]  /*4510*/  UIADD3 UR4, UPT, UPT, -UR5, URZ, URZ ;  /* 0x000000ff05047290 */ /* 0x000fe4000fffe1ff */
[----:B------:R-:W-:Y:S03]  /*4520*/  @!UP0 UIMAD UR6, UR9, UR15, UR5 ;  /* 0x0000000f090682a4 */ /* 0x000fe6000f8e0205 */
[----:B------:R-:W-:Y:S01]  /*4530*/  @!UP0 UMOV UR5, UR7 ;  /* 0x0000000700058c82 */ /* 0x000fe20008000000 */
[----:B------:R-:W-:Y:S02]  /*4540*/  UIMAD UR7, UR21, UR4, UR14 ;  /* 0x00000004150772a4 */ /* 0x000fe4000f8e020e */
[----:B------:R-:W-:Y:S02]  /*4550*/  UIMAD UR4, UR42, UR8, UR13 ;  /* 0x000000082a0472a4 */ /* 0x000fe4000f8e020d */
[----:B------:R-:W-:Y:S02]  /*4560*/  UIMAD UR14, UR5, UR21, UR7 ;  /* 0x00000015050e72a4 */ /* 0x000fe4000f8e0207 */
[----:B------:R-:W-:Y:S11]  /*4570*/  UIMAD UR13, UR6, UR42, UR4 ;  /* 0x0000002a060d72a4 */ /* 0x000ff6000f8e0204 */
[----:B------:R-:W-:Y:S01]  /*4580*/  @!UPT UIADD3 URZ, UPT, UPT, URZ, URZ, URZ ;  /* 0x000000fffffff290 */ /* 0x000fe2000fffe0ff */
.L_x_67:
[----:B------:R-:W4:Y:S01]  /*4590*/  @!UP4 LDCU.128 UR8, c[0x0][0xb10] ;  /* 0x00016200ff08c7ac */ /* 0x000f220008000c00 */
[----:B------:R-:W-:Y:S02]  /*45a0*/  ISETP.NE.U32.AND P0, PT, RZ, UR38, PT ;  /* 0x00000026ff007c0c */ /* 0x000fe4000bf05070 */
[----:B------:R-:W-:Y:S02]  /*45b0*/  SHF.L.U32 R4, R9, 0x1f, RZ ;  /* 0x0000001f09047819 */ /* 0x000fe400000006ff */
[----:B------:R-:W-:Y:S01]  /*45c0*/  ISETP.NE.AND.EX P0, PT, RZ, UR39, PT, P0 ;  /* 0x00000027ff007c0c */ /* 0x000fe2000bf05300 */
[----:B------:R-:W5:Y:S01]  /*45d0*/  @!UP4 LDCU UR5, c[0x0][0xb0c] ;  /* 0x00016180ff05c7ac */ /* 0x000f620008000800 */
[----:B----4-:R-:W-:Y:S07]  /*45e0*/  UIMAD.WIDE.U32 UR6, UR14, UR8, URZ ;  /* 0x000000080e0672a5 */ /* 0x010fee000f8e00ff */
[----:B------:R-:W-:Y:S01]  /*45f0*/  @!UP4 UMOV UR4, UR7 ;  /* 0x000000070004cc82 */ /* 0x000fe20008000000 */
[----:B-----5:R-:W-:Y:S02]  /*4600*/  @!UP4 UISETP.NE.AND UP0, UPT, UR5, 0x1, UPT ;  /* 0x000000010500c88c */ /* 0x020fe4000bf05270 */
[----:B------:R-:W-:Y:S02]  /*4610*/  @!UP4 USHF.R.U32.HI UR4, URZ, UR9, UR4 ;  /* 0x00000009ff04c299 */ /* 0x000fe40008011604 */
[----:B------:R-:W-:Y:S02]  /*4620*/  UIMAD.WIDE.U32 UR6, UR13, UR11, URZ ;  /* 0x0000000b0d0672a5 */ /* 0x000fe4000f8e00ff */
[----:B------:R-:W-:Y:S02]  /*4630*/  @!UP4 USEL UR8, UR14, UR4, !UP0 ;  /* 0x000000040e08c287 */ /* 0x000fe4000c000000 */
[----:B------:R-:W-:Y:S03]  /*4640*/  @!UP4 UISETP.NE.AND UP0, UPT, UR10, 0x1, UPT ;  /* 0x000000010a00c88c */ /* 0x000fe6000bf05270 */
[----:B------:R-:W-:Y:S02]  /*4650*/  @!UP4 UMOV UR6, UR7 ;  /* 0x000000070006cc82 */ /* 0x000fe40008000000 */
[----:B------:R-:W4:Y:S02]  /*4660*/  @!UP4 LDCU UR4, c[0x0][0xb20] ;  /* 0x00016400ff04c7ac */ /* 0x000f240008000800 */
[----:B----4-:R-:W-:Y:S04]  /*4670*/  @!UP4 USHF.R.U32.HI UR6, URZ, UR4, UR6 ;  /* 0x00000004ff06c299 */ /* 0x010fe80008011606 */
[----:B------:R-:W-:Y:S04]  /*4680*/  @!UP4 USEL UR6, UR13, UR6, !UP0 ;  /* 0x000000060d06c287 */ /* 0x000fe8000c000000 */
[----:B------:R-:W-:Y:S02]  /*4690*/  @!UP4 UIADD3 UR4, UPT, UPT, -UR8, UR6, URZ ;  /* 0x000000060804c290 */ /* 0x000fe4000fffe1ff */
[----:B------:R-:W-:Y:S02]  /*46a0*/  @!UP4 UIADD3 UR6, UPT, UPT, UR8, -UR6, URZ ;  /* 0x800000060806c290 */ /* 0x000fe4000fffe0ff */
[----:B------:R-:W-:Y:S02]  /*46b0*/  @!UP4 UIMAD UR14, UR4, UR5, UR14 ;  /* 0x00000005040ec2a4 */ /* 0x000fe4000f8e020e */
[----:B------:R-:W-:Y:S01]  /*46c0*/  @!UP4 UIMAD UR13, UR6, UR10, UR13 ;  /* 0x0000000a060dc2a4 */ /* 0x000fe2000f8e020d */
[----:B------:R-:W-:Y:S11]  /*46d0*/  BRA.U UP1, `(.L_x_68) ;  /* 0x0000000101107547 */ /* 0x000ff6000b800000 */
[----:B---3--:R-:W-:Y:S04]  /*46e0*/  MOV R0, UR48 ;  /* 0x0000003000007c02 */ /* 0x008fe80008000f00 */
[----:B------:R-:W-:Y:S04]  /*46f0*/  SHF.L.U32 R0, R0, 0x1f, RZ ;  /* 0x0000001f00007819 */ /* 0x000fe800000006ff */
[----:B------:R-:W3:Y:S02]  /*4700*/  SYNCS.PHASECHK.TRANS64.TRYWAIT P1, [UR29+0x38], R0 ;  /* 0x00003800ff0075a7 */ /* 0x000ee4000802111d */
[----:B---3--:R-:W-:Y:S05]  /*4710*/  @!P1 BRA `(.L_x_69) ;  /* 0x0000006000c49947 */ /* 0x008fea0003800000 */
.L_x_68:
[----:B------:R-:W-:Y:S05]  /*4720*/  BRA.U !UP5, `(.L_x_70) ;  /* 0x000000010d3c7547 */ /* 0x000fea000b800000 */
[----:B------:R-:W-:Y:S01]  /*4730*/  UPLOP3.LUT UP2, UPT, UPT, UPT, UP6, 0x80, 0x8 ;  /* 0x000000000008789c */ /* 0x000fe20003f4f060 */
[----:B------:R-:W-:Y:S01]  /*4740*/  HFMA2 R245, -RZ, RZ, 0, 5.9604644775390625e-08 ;  /* 0x00000001fff57431 */ /* 0x000fe200000001ff */
[----:B------:R-:W4:Y:S01]  /*4750*/  LDCU.64 UR8, c[0x0][0x358] ;  /* 0x00006b00ff0877ac */ /* 0x000f220008000a00 */
[----:B---3--:R-:W-:Y:S03]  /*4760*/  IMAD.MOV.U32 R0, RZ, RZ, 0x1 ;  /* 0x00000001ff007424 */ /* 0x008fe600078e00ff */
[----:B------:R-:W-:Y:S05]  /*4770*/  PLOP3.LUT P1, PT, PT, PT, UP2, 0x80, 0x8 ;  /* 0x000000000008781c */ /* 0x000fea0003f2f028 */
[----:B------:R-:W3:Y:S01]  /*4780*/  @UP2 LDCU.64 UR4, c[0x0][0x888] ;  /* 0x00011100ff0427ac */ /* 0x000ee20008000a00 */
[----:B------:R-:W-:Y:S07]  /*4790*/  @UP2 UIMAD UR6, UR36, UR38, URZ ;  /* 0x00000026240622a4 */ /* 0x000fee000f8e02ff */
[----:B------:R-:W-:Y:S01]  /*47a0*/  @!P1 PRMT R245, R0, 0x7610, R245 ;  /* 0x0000761000f59816 */ /* 0x000fe200000000f5 */
[----:B---3--:R-:W-:Y:S06]  /*47b0*/  @UP2 UIMAD.WIDE UR4, UR6, 0x4, UR4 ;  /* 0x00000004060428a5 */ /* 0x008fec000f8e0204 */
[----:B------:R-:W-:Y:S02]  /*47c0*/  IMAD.U32 R2, RZ, RZ, UR4 ;  /* 0x00000004ff027e24 */ /* 0x000fe4000f8e00ff */
[----:B------:R-:W-:Y:S05]  /*47d0*/  IMAD.U32 R3, RZ, RZ, UR5 ;  /* 0x00000005ff037e24 */ /* 0x000fea000f8e00ff */
[----:B----4-:R-:W3:Y:S02]  /*47e0*/  @P1 LDG.E R2, desc[UR8][R2.64] ;  /* 0x0000000802021981 */ /* 0x010ee4000c1e1900 */
[----:B---3--:R-:W-:Y:S11]  /*47f0*/  @P1 R2UR UR45, R2 ;  /* 0x00000000022d12ca */ /* 0x008ff600000e0000 */
[----:B------:R-:W-:Y:S03]  /*4800*/  @!UPT UIADD3 URZ, UPT, UPT, URZ, URZ, URZ ;  /* 0x000000fffffff290 */ /* 0x000fe6000fffe0ff */
[----:B------:R-:W4:Y:S02]  /*4810*/  @!UP2 LDCU UR45, c[0x0][0x880] ;  /* 0x00011000ff2da7ac */ /* 0x000f240008000800 */
.L_x_70:
[----:B----4-:R-:W-:Y:S01]  /*4820*/  @!P0 FSETP.EQ.AND P2, PT, RZ, UR45, PT ;  /* 0x0000002dff008c0b */ /* 0x010fe2000bf42000 */
[----:B------:R-:W-:Y:S01]  /*4830*/  @!UPT UIADD3 URZ, UPT, UPT, URZ, URZ, URZ ;  /* 0x000000fffffff290 */ /* 0x000fe2000fffe0ff */
[----:B------:R-:W-:Y:S11]  /*4840*/  @!P0 BRA `(.L_x_71) ;  /* 0x0000000000148947 */ /* 0x000ff60003800000 */
[----:B------:R-:W-:Y:S02]  /*4850*/  LOP3.LUT P0, RZ, R245, 0xff, RZ, 0xc0, !PT ;  /* 0x000000fff5ff7812 */ /* 0x000fe4000780c0ff */
[----:B------:R-:W-:Y:S04]  /*4860*/  PLOP3.LUT P2, PT, PT, PT, UP2, 0x80, 0x8 ;  /* 0x000000000008781c */ /* 0x000fe80003f4f028 */
[----:B------:R-:W-:Y:S07]  /*4870*/  PLOP3.LUT P2, PT, P2, PT, PT, 0x8, 0x80 ;  /* 0x000000000080781c */ /* 0x000fee000174e170 */
[----:B------:R-:W-:Y:S11]  /*4880*/  @P0 FSETP.EQ.AND P2, PT, RZ, UR45, PT ;  /* 0x0000002dff000c0b */ /* 0x000ff6000bf42000 */
[----:B------:R-:W-:Y:S02]  /*4890*/  @!UPT UIADD3 URZ, UPT, UPT, URZ, URZ, URZ ;  /* 0x000000fffffff290 */ /* 0x000fe4000fffe0ff */
.L_x_71:
[----:B------:R-:W4:Y:S01]  /*48a0*/  SYNCS.PHASECHK.TRANS64.TRYWAIT P0, [UR29+0x28], R4 ;  /* 0x00002804ff0075a7 */ /* 0x000f22000800111d */
[----:B------:R-:W-:Y:S02]  /*48b0*/  ELECT P1, URZ, PT ;  /* 0x0000000000ff782f */ /* 0x000fe40003820000 */
[----:B---3--:R-:W-:Y:S01]  /*48c0*/  IADD3 R0, PT, PT, R8, 0x1, RZ ;  /* 0x0000000108007810 */ /* 0x008fe20007ffe0ff */
[----:B----4-:R-:W-:Y:S10]  /*48d0*/  @!P0 BRA `(.L_x_72) ;  /* 0x00000060006c8947 */ /* 0x010ff40003800000 */
.L_x_129:
[----:B------:R-:W4:Y:S01]  /*48e0*/  LDL R5, [R1+0x4] ;  /* 0x0000040001057983 */ /* 0x000f220000100800 */
[----:B------:R-:W-:Y:S01]  /*48f0*/  PLOP3.LUT P1, PT, P2, P1, PT, 0xf2, 0x2f ;  /* 0x00000000002f781c */ /* 0x000fe20001723e72 */
[----:B------:R-:W-:Y:S01]  /*4900*/  UMOV UR20, UR36 ;  /* 0x0000002400147c82 */ /* 0x000fe20008000000 */
[----:B------:R-:W-:Y:S01]  /*4910*/  UMOV UR28, UR36 ;  /* 0x00000024001c7c82 */ /* 0x000fe20008000000 */
[----:B------:R-:W5:Y:S01]  /*4920*/  LDL R3, [R1] ;  /* 0x0000000001037983 */ /* 0x000f620000100800 */
[----:B------:R-:W-:Y:S01]  /*4930*/  R2UR UR7, R244 ;  /* 0x00000000f40772ca */ /* 0x000fe200000e0000 */
[----:B------:R-:W-:Y:S01]  /*4940*/  UMOV UR12, UR36 ;  /* 0x00000024000c7c82 */ /* 0x000fe20008000000 */
[----:B------:R-:W-:Y:S02]  /*4950*/  R2UR UR6, R243 ;  /* 0x00000000f30672ca */ /* 0x000fe400000e0000 */
[C---:B------:R-:W-:Y:S02]  /*4960*/  ISETP.NE.AND P0, PT, R0.reuse, 0x2, PT ;  /* 0x000000020000780c */ /* 0x040fe40003f05270 */
[----:B------:R-:W-:Y:S02]  /*4970*/  LOP3.LUT R9, R9, 0x1, RZ, 0x3c, !PT ;  /* 0x0000000109097812 */ /* 0x000fe400078e3cff */
[----:B---3--:R-:W-:Y:S01]  /*4980*/  SEL R2, RZ, 0x1, P0 ;  /* 0x00000001ff027807 */ /* 0x008fe20000000000 */
[----:B------:R-:W-:Y:S01]  /*4990*/  VOTEU.ALL UP0, P1 ;  /* 0x0000000000ff7886 */ /* 0x000fe20000800000 */
[----:B------:R-:W-:Y:S02]  /*49a0*/  SEL R8, R0, RZ, P0 ;  /* 0x000000ff00087207 */ /* 0x000fe40000000000 */
[----:B------:R-:W-:Y:S02]  /*49b0*/  LOP3.LUT R10, R10, R2, RZ, 0x3c, !PT ;  /* 0x000000020a0a7212 */ /* 0x000fe400078e3cff */
[----:B-1----:R-:W-:Y:S02]  /*49c0*/  @!UP0 UIADD3 UR4, UP1, UPT, UR50, 0x580, URZ ;  /* 0x0000058032048890 */ /* 0x002fe4000ff3e0ff */
[----:B------:R-:W-:Y:S02]  /*49d0*/  @!UP0 USHF.L.U32 UR35, UR7, 0x6, URZ ;  /* 0x0000000607238899 */ /* 0x000fe400080006ff */
[----:B------:R-:W-:Y:S02]  /*49e0*/  @!UP0 UIADD3.X UR5, UPT, UPT, URZ, UR51, URZ, UP1, !UPT ;  /* 0x00000033ff058290 */ /* 0x000fe40008ffe4ff */
[----:B------:R-:W-:Y:S02]  /*49f0*/  @!UP0 UIMAD UR34, UR6, 0xf0, URZ ;  /* 0x000000f0062288a4 */ /* 0x000fe4000f8e02ff */
[----:B------:R-:W-:Y:S02]  /*4a00*/  @!UP0 UIADD3 UR32, UPT, UPT, UR29, 0x100, URZ ;  /* 0x000001001d208890 */ /* 0x000fe4000fffe0ff */
[----:B------:R-:W-:Y:S01]  /*4a10*/  @!UP0 UIADD3 UR33, UPT, UPT, UR29, 0x20, URZ ;  /* 0x000000201d218890 */ /* 0x000fe2000fffe0ff */
[----:B------:R-:W-:Y:S01]  /*4a20*/  VOTEU.ALL UP1, P1 ;  /* 0x0000000000ff7886 */ /* 0x000fe20000820000 */
[----:B------:R-:W-:Y:S01]  /*4a30*/  UMOV UR6, 0x0 ;  /* 0x0000000000067882 */ /* 0x000fe20000000000 */
[----:B------:R-:W-:Y:S01]  /*4a40*/  UMOV UR7, 0x10000000 ;  /* 0x1000000000077882 */ /* 0x000fe20000000000 */
[----:B------:R-:W-:Y:S02]  /*4a50*/  @!UP0 UIADD3 UR16, UPT, UPT, UR29, 0x500, URZ ;  /* 0x000005001d108890 */ /* 0x000fe4000fffe0ff */
[----:B------:R-:W-:Y:S03]  /*4a60*/  @!UP0 UIADD3 UR18, UPT, UPT, UR34, 0x10, URZ ;  /* 0x0000001022128890 */ /* 0x000fe6000fffe0ff */
[----:B------:R1:W-:Y:S01]  /*4a70*/  @!UP1 UTMALDG.3D [UR32], [UR4], desc[UR6] ;  /* 0x00000620040095b4 */ /* 0x0003e20008011000 */
[----:B------:R-:W-:Y:S01]  /*4a80*/  VOTEU.ALL UP1, P1 ;  /* 0x0000000000ff7886 */ /* 0x000fe20000820000 */
[----:B------:R-:W-:Y:S01]  /*4a90*/  UMOV UR17, UR33 ;  /* 0x0000002100117c82 */ /* 0x000fe20008000000 */
[----:B------:R-:W-:Y:S01]  /*4aa0*/  UMOV UR19, UR35 ;  /* 0x0000002300137c82 */ /* 0x000fe20008000000 */
[----:B------:R-:W-:Y:S02]  /*4ab0*/  @!UP0 UIADD3 UR24, UPT, UPT, UR29, 0x900, URZ ;  /* 0x000009001d188890 */ /* 0x000fe4000fffe0ff */
[----:B------:R-:W-:Y:S01]  /*4ac0*/  @!UP0 UIADD3 UR26, UPT, UPT, UR34, 0x20, URZ ;  /* 0x00000020221a8890 */ /* 0x000fe2000fffe0ff */
[----:B------:R3:W-:Y:S01]  /*4ad0*/  @!UP1 UTMALDG.3D [UR16], [UR4], desc[UR6] ;  /* 0x00000610040095b4 */ /* 0x0007e20008011000 */
[----:B------:R-:W-:Y:S01]  /*4ae0*/  VOTEU.ALL UP1, P1 ;  /* 0x0000000000ff7886 */ /* 0x000fe20000820000 */
[----:B------:R-:W-:Y:S01]  /*4af0*/  UMOV UR25, UR33 ;  /* 0x0000002100197c82 */ /* 0x000fe20008000000 */
[----:B------:R-:W-:Y:S01]  /*4b00*/  UMOV UR27, UR35 ;  /* 0x00000023001b7c82 */ /* 0x000fe20008000000 */
[----:B------:R-:W-:Y:S02]  /*4b10*/  @!UP0 UIADD3 UR8, UPT, UPT, UR29, 0xd00, URZ ;  /* 0x00000d001d088890 */ /* 0x000fe4000fffe0ff */
[----:B------:R-:W-:Y:S02]  /*4b20*/  @!UP0 UIADD3 UR10, UPT, UPT, UR34, 0x30, URZ ;  /* 0x00000030220a8890 */ /* 0x000fe4000fffe0ff */
[----:B------:R2:W-:Y:S01]  /*4b30*/  @!UP1 UTMALDG.3D [UR24], [UR4], desc[UR6] ;  /* 0x00000618040095b4 */ /* 0x0005e20008011000 */
[----:B------:R-:W-:Y:S01]  /*4b40*/  VOTEU.ALL UP1, P1 ;  /* 0x0000000000ff7886 */ /* 0x000fe20000820000 */
[----:B------:R-:W-:Y:S01]  /*4b50*/  UMOV UR9, UR33 ;  /* 0x0000002100097c82 */ /* 0x000fe20008000000 */
[----:B------:R-:W-:Y:S04]  /*4b60*/  UMOV UR11, UR35 ;  /* 0x00000023000b7c82 */ /* 0x000fe80008000000 */
[----:B------:R2:W-:Y:S01]  /*4b70*/  @!UP1 UTMALDG.3D [UR8], [UR4], desc[UR6] ;  /* 0x00000608040095b4 */ /* 0x0005e20008011000 */
[----:B------:R-:W-:Y:S01]  /*4b80*/  VOTEU.ALL UP1, P1 ;  /* 0x0000000000ff7886 */ /* 0x000fe20000820000 */
[----:B-1----:R-:W-:Y:S01]  /*4b90*/  UMOV UR36, UR30 ;  /* 0x0000001e00247c82 */ /* 0x002fe20008000000 */
[----:B---3--:R-:W-:Y:S02]  /*4ba0*/  @!UP0 UIADD3 UR16, UPT, UPT, UR29, 0x1100, URZ ;  /* 0x000011001d108890 */ /* 0x008fe4000fffe0ff */
[----:B------:R-:W-:Y:S02]  /*4bb0*/  @!UP0 UIADD3 UR18, UPT, UPT, UR34, 0x40, URZ ;  /* 0x0000004022128890 */ /* 0x000fe4000fffe0ff */
[----:B--2---:R-:W-:Y:S02]  /*4bc0*/  @!UP0 UIADD3 UR24, UPT, UPT, UR29, 0x1500, URZ ;  /* 0x000015001d188890 */ /* 0x004fe4000fffe0ff */
[----:B------:R-:W-:Y:S05]  /*4bd0*/  @!UP0 UIADD3 UR26, UPT, UPT, UR34, 0x50, URZ ;  /* 0x00000050221a8890 */ /* 0x000fea000fffe0ff */
[----:B------:R1:W-:Y:S01]  /*4be0*/  @!UP1 UTMALDG.3D [UR16], [UR4], desc[UR6] ;  /* 0x00000610040095b4 */ /* 0x0003e20008011000 */
[----:B------:R-:W-:Y:S01]  /*4bf0*/  VOTEU.ALL UP1, P1 ;  /* 0x0000000000ff7886 */ /* 0x000fe20000820000 */
[----:B------:R-:W-:Y:S02]  /*4c00*/  @!UP0 UIADD3 UR8, UPT, UPT, UR29, 0x1900, URZ ;  /* 0x000019001d088890 */ /* 0x000fe4000fffe0ff */
[----:B------:R-:W-:Y:S02]  /*4c10*/  @!UP0 UIADD3 UR10, UPT, UPT, UR34, 0x60, URZ ;  /* 0x00000060220a8890 */ /* 0x000fe4000fffe0ff */
[----:B------:R2:W-:Y:S01]  /*4c20*/  @!UP1 UTMALDG.3D [UR24], [UR4], desc[UR6] ;  /* 0x00000618040095b4 */ /* 0x0005e20008011000 */
[----:B------:R-:W-:Y:S06]  /*4c30*/  VOTEU.ALL UP1, P1 ;  /* 0x0000000000ff7886 */ /* 0x000fec0000820000 */
[----:B------:R3:W-:Y:S01]  /*4c40*/  @!UP1 UTMALDG.3D [UR8], [UR4], desc[UR6] ;  /* 0x00000608040095b4 */ /* 0x0007e20008011000 */
[----:B------:R-:W-:Y:S01]  /*4c50*/  VOTEU.ALL UP1, P1 ;  /* 0x0000000000ff7886 */ /* 0x000fe20000820000 */
[----:B-1----:R-:W-:Y:S02]  /*4c60*/  @!UP0 UIADD3 UR16, UPT, UPT, UR29, 0x1d00, URZ ;  /* 0x00001d001d108890 */ /* 0x002fe4000fffe0ff */
[----:B------:R-:W-:Y:S02]  /*4c70*/  @!UP0 UIADD3 UR18, UPT, UPT, UR34, 0x70, URZ ;  /* 0x0000007022128890 */ /* 0x000fe4000fffe0ff */
[----:B--2---:R-:W-:Y:S02]  /*4c80*/  @!UP0 UIADD3 UR24, UPT, UPT, UR29, 0x2100, URZ ;  /* 0x000021001d188890 */ /* 0x004fe4000fffe0ff */
[----:B------:R-:W-:Y:S05]  /*4c90*/  @!UP0 UIADD3 UR26, UPT, UPT, UR34, 0x80, URZ ;  /* 0x00000080221a8890 */ /* 0x000fea000fffe0ff */
[----:B------:R1:W-:Y:S01]  /*4ca0*/  @!UP1 UTMALDG.3D [UR16], [UR4], desc[UR6] ;  /* 0x00000610040095b4 */ /* 0x0003e20008011000 */
[----:B------:R-:W-:Y:S01]  /*4cb0*/  VOTEU.ALL UP1, P1 ;  /* 0x0000000000ff7886 */ /* 0x000fe20000820000 */
[----:B---3--:R-:W-:Y:S02]  /*4cc0*/  @!UP0 UIADD3 UR8, UPT, UPT, UR29, 0x2500, URZ ;  /* 0x000025001d088890 */ /* 0x008fe4000fffe0ff */
        /* <DEDUP_REMOVED lines=13> */
[----:B------:R-:W-:Y:S01]  /*4da0*/  @!UP1 UTMALDG.3D [UR24], [UR4], desc[UR6] ;  /* 0x00000618040095b4 */ /* 0x000fe20008011000 */
[----:B------:R-:W-:Y:S06]  /*4db0*/  VOTEU.ALL UP1, P1 ;  /* 0x0000000000ff7886 */ /* 0x000fec0000820000 */
[----:B------:R2:W-:Y:S01]  /*4dc0*/  @!UP1 UTMALDG.3D [UR8], [UR4], desc[UR6] ;  /* 0x00000608040095b4 */ /* 0x0005e20008011000 */
[----:B------:R-:W-:Y:S02]  /*4dd0*/  UPLOP3.LUT UP1, UPT, UPT, UPT, UPT, 0x80, 0x8 ;  /* 0x000000000008789c */ /* 0x000fe40003f2f070 */
[----:B-1----:R-:W-:Y:S02]  /*4de0*/  @!UP0 UIADD3 UR16, UPT, UPT, UR29, 0x3500, URZ ;  /* 0x000035001d108890 */ /* 0x002fe4000fffe0ff */
[----:B------:R-:W-:Y:S02]  /*4df0*/  @!UP0 UIADD3 UR18, UPT, UPT, UR34, 0xd0, URZ ;  /* 0x000000d022128890 */ /* 0x000fe4000fffe0ff */
[----:B--2---:R-:W-:Y:S02]  /*4e00*/  @!UP0 UIADD3 UR8, UPT, UPT, UR29, 0x3900, URZ ;  /* 0x000039001d088890 */ /* 0x004fe4000fffe0ff */
[----:B------:R-:W-:Y:S01]  /*4e10*/  @!UP0 UIADD3 UR10, UPT, UPT, UR34, 0xe0, URZ ;  /* 0x000000e0220a8890 */ /* 0x000fe2000fffe0ff */
[----:B------:R-:W-:Y:S05]  /*4e20*/  VOTEU.ALL UP0, P1 ;  /* 0x0000000000ff7886 */ /* 0x000fea0000800000 */
[----:B------:R-:W-:Y:S01]  /*4e30*/  @!UP0 UTMALDG.3D [UR16], [UR4], desc[UR6] ;  /* 0x00000610040085b4 */ /* 0x000fe20008011000 */
[----:B------:R-:W-:Y:S05]  /*4e40*/  VOTEU.ALL UP0, P1 ;  /* 0x0000000000ff7886 */ /* 0x000fea0000800000 */
[----:B------:R1:W-:Y:S01]  /*4e50*/  @!UP0 UTMALDG.3D [UR8], [UR4], desc[UR6] ;  /* 0x00000608040085b4 */ /* 0x0003e20008011000 */
[----:B------:R3:W-:Y:S01]  /*4e60*/  @!P1 SYNCS.ARRIVE.TRANS64.RED.A0TR RZ, [UR29+0x20], R11 ;  /* 0x0000200bffff99a7 */ /* 0x0007e2000830041d */
[----:B------:R-:W-:Y:S01]  /*4e70*/  SYNCS.ARRIVE.TRANS64.RED.A1T0 RZ, [UR47], RZ ;  /* 0x000000ffffff79a7 */ /* 0x000fe2000810042f */
[----:B-----5:R-:W-:Y:S02]  /*4e80*/  R2UR UR53, R3 ;  /* 0x00000000033572ca */ /* 0x020fe400000e0000 */
[----:B----4-:R-:W-:Y:S11]  /*4e90*/  R2UR UR52, R5 ;  /* 0x00000000053472ca */ /* 0x010ff600000e0000 */
[----:B-1----:R-:W-:Y:S02]  /*4ea0*/  UIADD3 UR5, UPT, UPT, UR13, UR53, URZ ;  /* 0x000000350d057290 */ /* 0x002fe4000fffe0ff */
[----:B------:R-:W-:Y:S04]  /*4eb0*/  UIADD3 UR4, UPT, UPT, UR14, UR52, URZ ;  /* 0x000000340e047290 */ /* 0x000fe8000fffe0ff */
[----:B------:R-:W-:Y:S02]  /*4ec0*/  IMAD.U32 R243, RZ, RZ, UR5 ;  /* 0x00000005fff37e24 */ /* 0x000fe4000f8e00ff */
[----:B------:R-:W-:Y:S01]  /*4ed0*/  IMAD.U32 R244, RZ, RZ, UR4 ;  /* 0x00000004fff47e24 */ /* 0x000fe2000f8e00ff */
[----:B---3--:R-:W-:Y:S06]  /*4ee0*/  BRA.U UP3, `(.L_x_73) ;  /* 0xfffffff1036c7547 */ /* 0x008fec000b83ffff */
[----:B------:R-:W-:Y:S07]  /*4ef0*/  MOV R2, UR29 ;  /* 0x0000001d00027c02 */ /* 0x000fee0008000f00 */
.L_x_74:
[----:B-1----:R-:W-:-:S04]  /*4f00*/  SHF.L.U32 R0, R9, 0x1f, RZ ;  /* 0x0000001f09007819 */ /* 0x002fc800000006ff */
[----:B------:R1:W2:Y:S03]  /*4f10*/  SYNCS.PHASECHK.TRANS64.TRYWAIT P0, [R2+URZ+0x28], R0 ;  /* 0x00002800020075a7 */ /* 0x0002a600080011ff */
[----:B--2---:R-:W-:Y:S05]  /*4f20*/  @!P0 NANOSLEEP.SYNCS 0x989680 ;  /* 0x009896800000895d */ /* 0x004fea0003900000 */
[----:B------:R-:W2:Y:S02]  /*4f30*/  @!P0 SYNCS.PHASECHK.TRANS64 P0, [R2+URZ+0x28], R0 ;  /* 0x00002800020085a7 */ /* 0x000ea400080010ff */
[----:B--2---:R-:W-:Y:S05]  /*4f40*/  @P0 EXIT ;  /* 0x000000000000094d */ /* 0x004fea0003800000 */
[----:B------:R-:W-:Y:S05]  /*4f50*/  BRA `(.L_x_74) ;  /* 0xfffffffc00e87947 */ /* 0x000fea000383ffff */
.L_x_65:
[----:B------:R-:W-:-:S06]  /*4f60*/  UISETP.GE.AND UP0, UPT, UR22, 0x4, UPT ;  /* 0x000000041600788c */ /* 0x000fcc000bf06270 */
[----:B------:R-:W-:-:S13]  /*4f70*/  PLOP3.LUT P0, PT, PT, PT, UP0, 0x80, 0x8 ;  /* 0x000000000008781c */ /* 0x000fda0003f0f008 */
[----:B--2---:R-:W-:Y:S05]  /*4f80*/  @!P0 EXIT ;  /* 0x000000000000894d */ /* 0x004fea0003800000 */
[----:B------:R-:W-:Y:S06]  /*4f90*/  BAR.SYNC.DEFER_BLOCKING 0x6, 0xa0 ;  /* 0x0182800000007b1d */ /* 0x000fec0000010000 */
[----:B------:R-:W2:Y:S01]  /*4fa0*/  LDCU.64 UR8, c[0x0][0x888] ;  /* 0x00011100ff0877ac */ /* 0x000ea20008000a00 */
[----:B-1----:R-:W1:Y:S01]  /*4fb0*/  S2R R0, SR_TID.X ;  /* 0x0000000000007919 */ /* 0x002e620000002100 */
[----:B------:R-:W-:Y:S01]  /*4fc0*/  UMOV UR4, 0x400 ;  /* 0x0000040000047882 */ /* 0x000fe20000000000 */
[----:B------:R-:W3:Y:S01]  /*4fd0*/  LDCU.64 UR6, c[0x0][0x890] ;  /* 0x00011200ff0677ac */ /* 0x000ee20008000a00 */
[----:B------:R-:W-:Y:S01]  /*4fe0*/  ULEA UR4, UR5, UR4, 0x18 ;  /* 0x0000000405047291 */ /* 0x000fe2000f8ec0ff */
[----:B------:R-:W4:Y:S02]  /*4ff0*/  LDCU UR44, c[0x0][0xb0c] ;  /* 0x00016180ff2c77ac */ /* 0x000f240008000800 */
[----:B------:R-:W-:Y:S01]  /*5000*/  UMOV UR5, URZ ;  /* 0x000000ff00057c82 */ /* 0x000fe20008000000 */
[----:B------:R-:W1:Y:S01]  /*5010*/  LDCU UR41, c[0x0][0xb30] ;  /* 0x00016600ff2977ac */ /* 0x000e620008000800 */
[----:B------:R-:W-:-:S04]  /*5020*/  MOV R250, UR5 ;  /* 0x0000000500fa7c02 */ /* 0x000fc80008000f00 */
[----:B------:R-:W5:Y:S01]  /*5030*/  LDS R16, [UR4+0xf0] ;  /* 0x0000f004ff107984 */ /* 0x000f620008000800 */
[----:B--2---:R-:W-:Y:S01]  /*5040*/  IMAD.U32 R5, RZ, RZ, UR8 ;  /* 0x00000008ff057e24 */ /* 0x004fe2000f8e00ff */
[----:B------:R-:W-:Y:S01]  /*5050*/  MOV R4, UR9 ;  /* 0x0000000900047c02 */ /* 0x000fe20008000f00 */
[----:B------:R-:W2:Y:S03]  /*5060*/  LDCU.64 UR8, c[0x0][0x8b0] ;  /* 0x00011600ff0877ac */ /* 0x000ea60008000a00 */
[----:B------:R3:W-:Y:S01]  /*5070*/  STL [R1+0x10], R5 ;  /* 0x0000100501007387 */ /* 0x0007e20000100800 */
[----:B------:R-:W-:Y:S01]  /*5080*/  UMOV UR4, URZ ;  /* 0x000000ff00047c82 */ /* 0x000fe20008000000 */
[----:B------:R-:W2:Y:S01]  /*5090*/  LDCU.64 UR42, c[0x0][0xb28] ;  /* 0x00016500ff2a77ac */ /* 0x000ea20008000a00 */
[----:B------:R-:W-:Y:S01]  /*50a0*/  IMAD.U32 R251, RZ, RZ, UR4 ;  /* 0x00000004fffb7e24 */ /* 0x000fe2000f8e00ff */
[----:B------:R4:W-:Y:S01]  /*50b0*/  STL [R1+0xc], R4 ;  /* 0x00000c0401007387 */ /* 0x0009e20000100800 */
[----:B------:R-:W-:Y:S01]  /*50c0*/  IMAD.U32 R247, RZ, RZ, UR4 ;  /* 0x00000004fff77e24 */ /* 0x000fe2000f8e00ff */
[----:B------:R-:W-:Y:S01]  /*50d0*/  UMOV UR40, URZ ;  /* 0x000000ff00287c82 */ /* 0x000fe20008000000 */
[----:B------:R-:W-:Y:S01]  /*50e0*/  UMOV UR18, URZ ;  /* 0x000000ff00127c82 */ /* 0x000fe20008000000 */
[----:B-1----:R-:W-:-:S05]  /*50f0*/  IMAD.U32 R0, R0, 0x10000, RZ ;  /* 0x0001000000007824 */ /* 0x002fca00078e00ff */
[----:B------:R-:W-:Y:S02]  /*5100*/  LOP3.LUT R0, R0, 0x600000, RZ, 0xc0, !PT ;  /* 0x0060000000007812 */ /* 0x000fe400078ec0ff */
[----:B---3--:R-:W-:Y:S01]  /*5110*/  MOV R5, UR6 ;  /* 0x0000000600057c02 */ /* 0x008fe20008000f00 */
[----:B----4-:R-:W-:-:S04]  /*5120*/  IMAD.U32 R4, RZ, RZ, UR7 ;  /* 0x00000007ff047e24 */ /* 0x010fc8000f8e00ff */
[----:B------:R2:W-:Y:S01]  /*5130*/  STL [R1+0x18], R5 ;  /* 0x0000180501007387 */ /* 0x0005e20000100800 */
[----:B------:R-:W1:Y:S03]  /*5140*/  LDCU.64 UR6, c[0x0][0x8a8] ;  /* 0x00011500ff0677ac */ /* 0x000e660008000a00 */
[----:B------:R3:W-:Y:S01]  /*5150*/  STL [R1+0x34], R4 ;  /* 0x0000340401007387 */ /* 0x0007e20000100800 */
[----:B-----5:R-:W-:Y:S02]  /*5160*/  IADD3 R16, PT, PT, R16, R0, RZ ;  /* 0x0000000010107210 */ /* 0x020fe40007ffe0ff */
[----:B--2---:R-:W-:Y:S01]  /*5170*/  MOV R5, UR8 ;  /* 0x0000000800057c02 */ /* 0x004fe20008000f00 */
[----:B---3--:R-:W-:Y:S01]  /*5180*/  IMAD.U32 R4, RZ, RZ, UR9 ;  /* 0x00000009ff047e24 */ /* 0x008fe2000f8e00ff */
[----:B------:R-:W2:Y:S03]  /*5190*/  LDCU.128 UR8, c[0x0][0xb10] ;  /* 0x00016200ff0877ac */ /* 0x000ea60008000c00 */
[----:B------:R1:W-:Y:S04]  /*51a0*/  STL [R1+0x14], R5 ;  /* 0x0000140501007387 */ /* 0x0003e80000100800 */
[----:B------:R3:W-:Y:S01]  /*51b0*/  STL [R1+0x30], R4 ;  /* 0x0000300401007387 */ /* 0x0007e20000100800 */
[----:B--2---:R-:W-:-:S02]  /*51c0*/  IMAD.U32 R0, RZ, RZ, UR8 ;  /* 0x00000008ff007e24 */ /* 0x004fc4000f8e00ff */
[----:B------:R-:W-:Y:S01]  /*51d0*/  IMAD.U32 R18, RZ, RZ, UR10 ;  /* 0x0000000aff127e24 */ /* 0x000fe2000f8e00ff */
[----:B-1----:R-:W-:Y:S01]  /*51e0*/  MOV R5, UR6 ;  /* 0x0000000600057c02 */ /* 0x002fe20008000f00 */
[----:B---3--:R-:W-:-:S04]  /*51f0*/  IMAD.U32 R4, RZ, RZ, UR7 ;  /* 0x00000007ff047e24 */ /* 0x008fc8000f8e00ff */
[----:B------:R-:W-:Y:S04]  /*5200*/  STL [R1+0x2c], R5 ;  /* 0x00002c0501007387 */ /* 0x000fe80000100800 */
[----:B------:R1:W-:Y:S04]  /*5210*/  STL [R1+0x28], R4 ;  /* 0x0000280401007387 */ /* 0x0003e80000100800 */
[----:B------:R2:W-:Y:S01]  /*5220*/  STL [R1+0x24], R0 ;  /* 0x0000240001007387 */ /* 0x0005e20000100800 */
[----:B-1----:R-:W-:Y:S02]  /*5230*/  MOV R4, UR9 ;  /* 0x0000000900047c02 */ /* 0x002fe40008000f00 */
[----:B--2---:R-:W-:-:S03]  /*5240*/  MOV R0, UR11 ;  /* 0x0000000b00007c02 */ /* 0x004fc60008000f00 */
[----:B------:R1:W-:Y:S04]  /*5250*/  STL [R1+0x20], R4 ;  /* 0x0000200401007387 */ /* 0x0003e80000100800 */
[----:B------:R1:W-:Y:S02]  /*5260*/  STL [R1+0x1c], R0 ;  /* 0x00001c0001007387 */ /* 0x0003e40000100800 */
.L_x_102:
[----:B------:R-:W2:Y:S01]  /*5270*/  S2UR UR4, SR_CgaCtaId ;  /* 0x00000000000479c3 */ /* 0x000ea20000008800 */
[----:B------:R-:W-:Y:S01]  /*5280*/  R2UR UR5, R250 ;  /* 0x00000000fa0572ca */ /* 0x000fe200000e0000 */
[----:B------:R-:W-:Y:S11]  /*5290*/  UMOV UR46, 0x400 ;  /* 0x00000400002e7882 */ /* 0x000ff60000000000 */
[----:B------:R-:W-:Y:S01]  /*52a0*/  @!UPT UIADD3 URZ, UPT, UPT, URZ, URZ, URZ ;  /* 0x000000fffffff290 */ /* 0x000fe2000fffe0ff */
[----:B-1----:R-:W-:Y:S05]  /*52b0*/  IMAD.U32 R0, RZ, RZ, UR5 ;  /* 0x00000005ff007e24 */ /* 0x002fea000f8e00ff */
[----:B------:R-:W-:Y:S01]  /*52c0*/  SHF.L.U32 R0, R0, 0x1f, RZ ;  /* 0x0000001f00007819 */ /* 0x000fe200000006ff */
[----:B--2---:R-:W-:Y:S04]  /*52d0*/  ULEA UR46, UR4, UR46, 0x18 ;  /* 0x0000002e042e7291 */ /* 0x004fe8000f8ec0ff */
[----:B------:R-:W-:Y:S09]  /*52e0*/  ULEA UR4, UR18, UR46, 0x3 ;  /* 0x0000002e12047291 */ /* 0x000ff2000f8e18ff */
[----:B------:R-:W1:Y:S02]  /*52f0*/  SYNCS.PHASECHK.TRANS64.TRYWAIT P0, [UR4+0x40], R0 ;  /* 0x00004000ff0075a7 */ /* 0x000e640008001104 */
[----:B-1----:R-:W-:Y:S05]  /*5300*/  @!P0 BRA `(.L_x_75) ;  /* 0x0000005400f88947 */ /* 0x002fea0003800000 */
.L_x_131:
[----:B------:R-:W-:Y:S02]  /*5310*/  ULEA UR5, UR18, UR46, 0x4 ;  /* 0x0000002e12057291 */ /* 0x000fe4000f8e20ff */
[----:B------:R-:W-:Y:S01]  /*5320*/  UIADD3 UR4, UPT, UPT, UR4, 0x50, URZ ;  /* 0x0000005004047890 */ /* 0x000fe2000fffe0ff */
[----:B------:R-:W2:Y:S03]  /*5330*/  LDCU UR10, c[0x0][0xb24] ;  /* 0x00016480ff0a77ac */ /* 0x000ea60008000800 */
[----:B------:R-:W-:Y:S03]  /*5340*/  UPRMT UR4, URZ, 0x654, UR4 ;  /* 0x00000654ff047896 */ /* 0x000fe60008000004 */
[----:B------:R-:W3:Y:S01]  /*5350*/  LDS.128 R4, [UR5+0xd0] ;  /* 0x0000d005ff047984 */ /* 0x000ee20008000c00 */
[----:B------:R-:W-:Y:S01]  /*5360*/  @!PT LDS RZ, [RZ] ;  /* 0x00000000fffff984 */ /* 0x000fe20000000800 */
[----:B------:R-:W-:Y:S01]  /*5370*/  @!PT LDS RZ, [RZ] ;  /* 0x00000000fffff984 */ /* 0x000fe20000000800 */
[----:B------:R-:W-:Y:S01]  /*5380*/  @!PT LDS RZ, [RZ] ;  /* 0x00000000fffff984 */ /* 0x000fe20000000800 */
[----:B------:R-:W-:Y:S01]  /*5390*/  @!PT LDS RZ, [RZ] ;  /* 0x00000000fffff984 */ /* 0x000fe20000000800 */
[----:B------:R4:W-:Y:S07]  /*53a0*/  MEMBAR.ALL.CTA ;  /* 0x0000000000007992 */ /* 0x0009ee0000008000 */
[----:B----4-:R-:W4:Y:S02]  /*53b0*/  FENCE.VIEW.ASYNC.S ;  /* 0x00000000000073c6 */ /* 0x010f240000000000 */
[----:B----4-:R-:W-:Y:S01]  /*53c0*/  SYNCS.ARRIVE.TRANS64.RED.A1T0 RZ, [UR4], RZ ;  /* 0x000000ffffff79a7 */ /* 0x010fe20008100404 */
[----:B---3--:R-:W-:Y:S11]  /*53d0*/  LOP3.LUT P0, RZ, R6, 0x1, RZ, 0xc0, !PT ;  /* 0x0000000106ff7812 */ /* 0x008ff6000780c0ff */
[----:B------:R-:W-:Y:S02]  /*53e0*/  @!UPT UIADD3 URZ, UPT, UPT, URZ, URZ, URZ ;  /* 0x000000fffffff290 */ /* 0x000fe4000fffe0ff */
[----:B------:R-:W-:Y:S01]  /*53f0*/  VOTEU.ANY UP0, P0 ;  /* 0x0000000000ff7886 */ /* 0x000fe20000000100 */
[----:B------:R-:W-:Y:S01]  /*5400*/  PLOP3.LUT P3, PT, PT, PT, UP0, 0x80, 0x8 ;  /* 0x000000000008781c */ /* 0x000fe20003f6f008 */
[----:B------:R-:W-:Y:S01]  /*5410*/  UP2UR UR5, UPR, URZ, 0x1 ;  /* 0x00000001ff057883 */ /* 0x000fe20008000000 */
[----:B------:R-:W-:Y:S02]  /*5420*/  PLOP3.LUT P1, PT, PT, PT, UP0, 0x80, 0x8 ;  /* 0x000000000008781c */ /* 0x000fe40003f2f008 */
[----:B------:R-:W-:Y:S02]  /*5430*/  PLOP3.LUT P2, PT, PT, PT, UP0, 0x80, 0x8 ;  /* 0x000000000008781c */ /* 0x000fe40003f4f008 */
[----:B------:R-:W-:Y:S01]  /*5440*/  PLOP3.LUT P0, PT, PT, PT, UP0, 0x80, 0x8 ;  /* 0x000000000008781c */ /* 0x000fe20003f0f008 */
[----:B--2---:R-:W-:Y:S01]  /*5450*/  UISETP.GE.AND UP0, UPT, UR10, 0x1, UPT ;  /* 0x000000010a00788c */ /* 0x004fe2000bf06270 */
[----:B------:R-:W-:Y:S05]  /*5460*/  IMAD.U32 R246, RZ, RZ, UR5 ;  /* 0x00000005fff67e24 */ /* 0x000fea000f8e00ff */
[----:B-1----:R-:W-:Y:S02]  /*5470*/  @P3 MOV R2, R4 ;  /* 0x0000000400023202 */ /* 0x002fe40000000f00 */
[----:B------:R-:W-:Y:S02]  /*5480*/  @P1 LOP3.LUT R0, R5, 0xffff, RZ, 0xc0, !PT ;  /* 0x0000ffff05001812 */ /* 0x000fe400078ec0ff */
[----:B------:R-:W-:Y:S02]  /*5490*/  @P2 R2UR UR39, R2 ;  /* 0x00000000022722ca */ /* 0x000fe400000e0000 */
[----:B------:R-:W-:Y:S01]  /*54a0*/  @P0 R2UR UR38, R0 ;  /* 0x00000000002602ca */ /* 0x000fe200000e0000 */
[----:B------:R-:W-:Y:S03]  /*54b0*/  @!UPT UIADD3 URZ, UPT, UPT, URZ, URZ, URZ ;  /* 0x000000fffffff290 */ /* 0x000fe6000fffe0ff */
[----:B------:R-:W-:Y:S11]  /*54c0*/  BRA.U !UP0, `(.L_x_76) ;  /* 0x0000000108e87547 */ /* 0x000ff6000b800000 */
[----:B------:R-:W1:Y:S01]  /*54d0*/  LDCU UR7, c[0x0][0x370] ;  /* 0x00006e00ff0777ac */ /* 0x000e620008000800 */
[----:B------:R-:W2:Y:S01]  /*54e0*/  LDL R9, [R1+0x1c] ;  /* 0x00001c0001097983 */ /* 0x000ea20000100800 */
[----:B------:R-:W-:Y:S01]  /*54f0*/  R2UR UR19, R18 ;  /* 0x00000000121372ca */ /* 0x000fe200000e0000 */
[----:B------:R-:W3:Y:S02]  /*5500*/  LDCU UR4, c[0x0][0x374] ;  /* 0x00006e80ff0477ac */ /* 0x000ee40008000800 */
[----:B------:R-:W4:Y:S01]  /*5510*/  LDL R8, [R1+0x24] ;  /* 0x0000240001087983 */ /* 0x000f220000100800 */
[----:B------:R-:W-:Y:S03]  /*5520*/  UISETP.NE.AND UP1, UPT, UR44, 0x1, UPT ;  /* 0x000000012c00788c */ /* 0x000fe6000bf25270 */
[----:B------:R-:W5:Y:S01]  /*5530*/  LDL R3, [R1+0x20] ;  /* 0x0000200001037983 */ /* 0x000f620000100800 */
[----:B------:R-:W-:Y:S05]  /*5540*/  UISETP.NE.AND UP2, UPT, UR10, 0x1, UPT ;  /* 0x000000010a00788c */ /* 0x000fea000bf45270 */
[----:B------:R-:W-:Y:S01]  /*5550*/  UISETP.NE.AND UP0, UPT, UR19, 0x1, UPT ;  /* 0x000000011300788c */ /* 0x000fe2000bf05270 */
[----:B-----5:R-:W-:Y:S02]  /*5560*/  R2UR UR11, R3 ;  /* 0x00000000030b72ca */ /* 0x020fe400000e0000 */
[----:B--2---:R-:W-:Y:S02]  /*5570*/  R2UR UR6, R9 ;  /* 0x00000000090672ca */ /* 0x004fe400000e0000 */
[----:B----4-:R-:W-:Y:S11]  /*5580*/  R2UR UR5, R8 ;  /* 0x00000000080572ca */ /* 0x010ff600000e0000 */
[----:B---3--:R-:W-:Y:S02]  /*5590*/  UIMAD.WIDE.U32 UR8, UR4, UR6, URZ ;  /* 0x00000006040872a5 */ /* 0x008fe4000f8e00ff */
[----:B------:R-:W-:Y:S01]  /*55a0*/  UIMAD.WIDE.U32 UR12, UR38, UR6, URZ ;  /* 0x00000006260c72a5 */ /* 0x000fe2000f8e00ff */
[----:B------:R-:W2:Y:S01]  /*55b0*/  LDCU UR6, c[0x0][0xb20] ;  /* 0x00016400ff0677ac */ /* 0x000ea20008000800 */
[----:B------:R-:W-:Y:S02]  /*55c0*/  UIMAD.WIDE.U32 UR16, UR39, UR5, URZ ;  /* 0x00000005271072a5 */ /* 0x000fe4000f8e00ff */
[----:B-1----:R-:W-:Y:S03]  /*55d0*/  UIMAD.WIDE.U32 UR14, UR7, UR5, URZ ;  /* 0x00000005070e72a5 */ /* 0x002fe6000f8e00ff */
[----:B------:R-:W-:Y:S02]  /*55e0*/  UMOV UR5, UR9 ;  /* 0x0000000900057c82 */ /* 0x000fe40008000000 */
[----:B--2---:R-:W-:Y:S03]  /*55f0*/  @UP0 USHF.R.U32.HI UR4, URZ, UR6, UR5 ;  /* 0x00000006ff040299 */ /* 0x004fe60008011605 */
[----:B------:R-:W-:Y:S01]  /*5600*/  UMOV UR5, UR13 ;  /* 0x0000000d00057c82 */ /* 0x000fe20008000000 */
[----:B------:R-:W-:Y:S02]  /*5610*/  UIMAD.WIDE.U32 UR8, UR4, UR42, URZ ;  /* 0x0000002a040872a5 */ /* 0x000fe4000f8e00ff */
[----:B------:R-:W-:Y:S03]  /*5620*/  USHF.R.U32.HI UR6, URZ, UR6, UR5 ;  /* 0x00000006ff067299 */ /* 0x000fe60008011605 */
[----:B------:R-:W-:Y:S01]  /*5630*/  UMOV UR5, UR15 ;  /* 0x0000000f00057c82 */ /* 0x000fe20008000000 */
[----:B------:R-:W-:Y:S02]  /*5640*/  USEL UR6, UR38, UR6, !UP0 ;  /* 0x0000000626067287 */ /* 0x000fe4000c000000 */
[----:B------:R-:W-:Y:S01]  /*5650*/  @UP1 USHF.R.U32.HI UR7, URZ, UR11, UR5 ;  /* 0x0000000bff071299 */ /* 0x000fe20008011605 */
[----:B------:R-:W-:Y:S02]  /*5660*/  UMOV UR8, UR9 ;  /* 0x0000000900087c82 */ /* 0x000fe40008000000 */
[----:B------:R-:W-:Y:S01]  /*5670*/  UMOV UR5, UR17 ;  /* 0x0000001100057c82 */ /* 0x000fe20008000000 */
[----:B------:R-:W-:Y:S02]  /*5680*/  UIMAD.WIDE.U32 UR12, UR7, UR42, URZ ;  /* 0x0000002a070c72a5 */ /* 0x000fe4000f8e00ff */
[----:B------:R-:W-:Y:S02]  /*5690*/  @UP2 USHF.R.U32.HI UR4, URZ, UR43, UR8 ;  /* 0x0000002bff042299 */ /* 0x000fe40008011608 */
[----:B------:R-:W-:Y:S02]  /*56a0*/  USHF.R.U32.HI UR5, URZ, UR11, UR5 ;  /* 0x0000000bff057299 */ /* 0x000fe40008011605 */
[----:B------:R-:W-:Y:S02]  /*56b0*/  UIMAD UR4, UR10, UR4, URZ ;  /* 0x000000040a0472a4 */ /* 0x000fe4000f8e02ff */
[----:B------:R-:W-:Y:S02]  /*56c0*/  USEL UR5, UR39, UR5, !UP1 ;  /* 0x0000000527057287 */ /* 0x000fe4000c800000 */
[----:B------:R-:W-:Y:S01]  /*56d0*/  UISETP.GE.AND UP0, UPT, UR6, UR4, UPT ;  /* 0x000000040600728c */ /* 0x000fe2000bf06270 */
[----:B------:R-:W-:Y:S01]  /*56e0*/  UMOV UR8, UR13 ;  /* 0x0000000d00087c82 */ /* 0x000fe20008000000 */
[----:B------:R-:W-:Y:S02]  /*56f0*/  UIMAD.WIDE.U32 UR12, UR6, UR42, URZ ;  /* 0x0000002a060c72a5 */ /* 0x000fe4000f8e00ff */
[----:B------:R-:W-:Y:S04]  /*5700*/  @UP2 USHF.R.U32.HI UR7, URZ, UR43, UR8 ;  /* 0x0000002bff072299 */ /* 0x000fe80008011608 */
[----:B------:R-:W-:Y:S01]  /*5710*/  UIMAD UR8, UR10, UR7, URZ ;  /* 0x000000070a0872a4 */ /* 0x000fe2000f8e02ff */
[----:B------:R-:W-:Y:S03]  /*5720*/  UMOV UR4, UR13 ;  /* 0x0000000d00047c82 */ /* 0x000fe60008000000 */
[----:B------:R-:W-:Y:S02]  /*5730*/  UISETP.GE.OR UP0, UPT, UR5, UR8, UP0 ;  /* 0x000000080500728c */ /* 0x000fe40008706670 */
[----:B------:R-:W-:Y:S02]  /*5740*/  USHF.R.U32.HI UR4, URZ, UR43, UR4 ;  /* 0x0000002bff047299 */ /* 0x000fe40008011604 */
[----:B------:R-:W-:Y:S02]  /*5750*/  UIMAD.WIDE.U32 UR8, UR5, UR42, URZ ;  /* 0x0000002a050872a5 */ /* 0x000fe4000f8e00ff */
[----:B------:R-:W-:Y:S02]  /*5760*/  USEL UR12, UR6, UR4, !UP2 ;  /* 0x00000004060c7287 */ /* 0x000fe4000d000000 */
[----:B------:R-:W-:Y:S02]  /*5770*/  UIADD3 UR8, UPT, UPT, -UR5, URZ, URZ ;  /* 0x000000ff05087290 */ /* 0x000fe4000fffe1ff */
[----:B------:R-:W-:Y:S01]  /*5780*/  UIADD3 UR11, UPT, UPT, -UR12, URZ, URZ ;  /* 0x000000ff0c0b7290 */ /* 0x000fe2000fffe1ff */
[----:B------:R-:W-:Y:S01]  /*5790*/  @!UP0 UMOV UR4, UR9 ;  /* 0x0000000900048c82 */ /* 0x000fe20008000000 */
[----:B------:R-:W-:Y:S02]  /*57a0*/  UIADD3 UR9, UPT, UPT, -UR6, URZ, URZ ;  /* 0x000000ff06097290 */ /* 0x000fe4000fffe1ff */
[----:B------:R-:W-:Y:S02]  /*57b0*/  @!UP0 USHF.R.U32.HI UR4, URZ, UR43, UR4 ;  /* 0x0000002bff048299 */ /* 0x000fe40008011604 */
[----:B------:R-:W-:Y:S02]  /*57c0*/  UIMAD UR11, UR10, UR11, UR6 ;  /* 0x0000000b0a0b72a4 */ /* 0x000fe4000f8e0206 */
[----:B------:R-:W-:Y:S04]  /*57d0*/  @!UP0 USEL UR4, UR5, UR4, !UP2 ;  /* 0x0000000405048287 */ /* 0x000fe8000d000000 */
[----:B------:R-:W-:Y:S02]  /*57e0*/  @!UP0 UIMAD UR11, UR7, UR11, UR4 ;  /* 0x0000000b070b82a4 */ /* 0x000fe4000f8e0204 */
[----:B------:R-:W-:Y:S02]  /*57f0*/  @!UP0 UIADD3 UR12, UPT, UPT, UR12, -UR4, URZ ;  /* 0x800000040c0c8290 */ /* 0x000fe4000fffe0ff */
[----:B------:R-:W-:Y:S02]  /*5800*/  UIMAD UR7, UR44, UR8, UR39 ;  /* 0x000000082c0772a4 */ /* 0x000fe4000f8e0227 */
[----:B------:R-:W-:Y:S02]  /*5810*/  @!UP0 UIMAD UR6, UR12, UR10, UR5 ;  /* 0x0000000a0c0682a4 */ /* 0x000fe4000f8e0205 */
[----:B------:R-:W-:Y:S01]  /*5820*/  UIMAD UR4, UR19, UR9, UR38 ;  /* 0x00000009130472a4 */ /* 0x000fe2000f8e0226 */
[----:B------:R-:W-:Y:S02]  /*5830*/  @!UP0 UMOV UR5, UR11 ;  /* 0x0000000b00058c82 */ /* 0x000fe40008000000 */
[----:B------:R-:W-:Y:S02]  /*5840*/  UIMAD UR39, UR5, UR44, UR7 ;  /* 0x0000002c052772a4 */ /* 0x000fe4000f8e0207 */
[----:B------:R-:W-:Y:S11]  /*5850*/  UIMAD UR38, UR6, UR19, UR4 ;  /* 0x00000013062672a4 */ /* 0x000ff6000f8e0204 */
[----:B------:R-:W-:Y:S01]  /*5860*/  @!UPT UIADD3 URZ, UPT, UPT, URZ, URZ, URZ ;  /* 0x000000fffffff290 */ /* 0x000fe2000fffe0ff */
.L_x_76:
[----:B------:R-:W-:Y:S01]  /*5870*/  UISETP.NE.AND UP0, UPT, UR41, 0x1, UPT ;  /* 0x000000012900788c */ /* 0x000fe2000bf05270 */
[----:B------:R-:W2:Y:S04]  /*5880*/  LDL R0, [R1+0x18] ;  /* 0x0000180001007983 */ /* 0x000ea80000100800 */
[----:B------:R-:W3:Y:S06]  /*5890*/  LDL R2, [R1+0x34] ;  /* 0x0000340001027983 */ /* 0x000eec0000100800 */
[----:B------:R-:W1:Y:S01]  /*58a0*/  @!UP0 LDCU.128 UR12, c[0x0][0xb10] ;  /* 0x00016200ff0c87ac */ /* 0x000e620008000c00 */
[----:B------:R-:W4:Y:S01]  /*58b0*/  @!UP0 LDCU UR5, c[0x0][0xb0c] ;  /* 0x00016180ff0587ac */ /* 0x000f220008000800 */
[----:B------:R-:W5:Y:S01]  /*58c0*/  @!UP0 LDCU UR10, c[0x0][0xb20] ;  /* 0x00016400ff0a87ac */ /* 0x000f620008000800 */
[----:B-1----:R-:W-:Y:S02]  /*58d0*/  UIMAD.WIDE.U32 UR8, UR39, UR12, URZ ;  /* 0x0000000c270872a5 */ /* 0x002fe4000f8e00ff */
[----:B------:R-:W-:Y:S02]  /*58e0*/  UIMAD.WIDE.U32 UR6, UR38, UR15, URZ ;  /* 0x0000000f260672a5 */ /* 0x000fe4000f8e00ff */
[----:B------:R-:W-:Y:S03]  /*58f0*/  @!UP0 UISETP.NE.AND UP1, UPT, UR14, 0x1, UPT ;  /* 0x000000010e00888c */ /* 0x000fe6000bf25270 */
[----:B------:R-:W-:Y:S01]  /*5900*/  @!UP0 UMOV UR4, UR9 ;  /* 0x0000000900048c82 */ /* 0x000fe20008000000 */
[----:B----4-:R-:W-:Y:S02]  /*5910*/  @!UP0 UISETP.NE.AND UP2, UPT, UR5, 0x1, UPT ;  /* 0x000000010500888c */ /* 0x010fe4000bf45270 */
[----:B------:R-:W-:Y:S01]  /*5920*/  @!UP0 USHF.R.U32.HI UR4, URZ, UR13, UR4 ;  /* 0x0000000dff048299 */ /* 0x000fe20008011604 */
[----:B------:R-:W-:Y:S02]  /*5930*/  @!UP0 UMOV UR6, UR7 ;  /* 0x0000000700068c82 */ /* 0x000fe40008000000 */
[----:B-----5:R-:W-:Y:S02]  /*5940*/  @!UP0 USHF.R.U32.HI UR6, URZ, UR10, UR6 ;  /* 0x0000000aff068299 */ /* 0x020fe40008011606 */
[----:B------:R-:W-:Y:S02]  /*5950*/  @!UP0 USEL UR7, UR39, UR4, !UP2 ;  /* 0x0000000427078287 */ /* 0x000fe4000d000000 */
[----:B------:R-:W-:Y:S04]  /*5960*/  @!UP0 USEL UR6, UR38, UR6, !UP1 ;  /* 0x0000000626068287 */ /* 0x000fe8000c800000 */
[----:B------:R-:W-:Y:S02]  /*5970*/  @!UP0 UIADD3 UR4, UPT, UPT, -UR7, UR6, URZ ;  /* 0x0000000607048290 */ /* 0x000fe4000fffe1ff */
[----:B------:R-:W-:Y:S02]  /*5980*/  @!UP0 UIADD3 UR6, UPT, UPT, UR7, -UR6, URZ ;  /* 0x8000000607068290 */ /* 0x000fe4000fffe0ff */
[----:B------:R-:W-:Y:S02]  /*5990*/  UIADD3 UR7, UPT, UPT, UR18, 0x1, URZ ;  /* 0x0000000112077890 */ /* 0x000fe4000fffe0ff */
[----:B------:R-:W-:Y:S02]  /*59a0*/  @!UP0 UIMAD UR39, UR4, UR5, UR39 ;  /* 0x00000005042782a4 */ /* 0x000fe4000f8e0227 */
[----:B------:R-:W-:Y:S02]  /*59b0*/  @!UP0 UIMAD UR38, UR6, UR14, UR38 ;  /* 0x0000000e062682a4 */ /* 0x000fe4000f8e0226 */
[----:B------:R-:W-:Y:S01]  /*59c0*/  IMAD.U32 R248, RZ, RZ, UR7 ;  /* 0x00000007fff87e24 */ /* 0x000fe2000f8e00ff */
[----:B--2---:R-:W-:Y:S02]  /*59d0*/  R2UR UR16, R0 ;  /* 0x00000000001072ca */ /* 0x004fe400000e0000 */
[----:B---3--:R-:W-:Y:S11]  /*59e0*/  R2UR UR11, R2 ;  /* 0x00000000020b72ca */ /* 0x008ff600000e0000 */
[----:B------:R-:W-:Y:S04]  /*59f0*/  UISETP.NE.U32.AND UP3, UPT, UR16, URZ, UPT ;  /* 0x000000ff1000728c */ /* 0x000fe8000bf65070 */
[----:B------:R-:W-:Y:S09]  /*5a00*/  UISETP.NE.AND.EX UP3, UPT, UR11, URZ, UPT, UP3 ;  /* 0x000000ff0b00728c */ /* 0x000ff2000bf65330 */
[----:B------:R-:W-:Y:S05]  /*5a10*/  BRA.U !UP3, `(.L_x_77) ;  /* 0x000000010b587547 */ /* 0x000fea000b800000 */
[----:B------:R-:W1:Y:S01]  /*5a20*/  LDCU.64 UR8, c[0x0][0x358] ;  /* 0x00006b00ff0877ac */ /* 0x000e620008000a00 */
[----:B------:R-:W2:Y:S01]  /*5a30*/  LDL R3, [R1+0x10] ;  /* 0x0000100001037983 */ /* 0x000ea20000100800 */
[----:B------:R-:W-:Y:S01]  /*5a40*/  R2UR UR6, R0 ;  /* 0x00000000000672ca */ /* 0x000fe200000e0000 */
[----:B------:R-:W-:Y:S02]  /*5a50*/  IMAD.MOV.U32 R245, RZ, RZ, 0x1 ;  /* 0x00000001fff57424 */ /* 0x000fe400078e00ff */
[----:B------:R-:W3:Y:S01]  /*5a60*/  LDL R2, [R1+0xc] ;  /* 0x00000c0001027983 */ /* 0x000ee20000100800 */
[----:B------:R-:W-:Y:S01]  /*5a70*/  IMAD.MOV.U32 R0, RZ, RZ, 0x1 ;  /* 0x00000001ff007424 */ /* 0x000fe200078e00ff */
[----:B---3--:R-:W-:Y:S02]  /*5a80*/  R2UR UR4, R2 ;  /* 0x00000000020472ca */ /* 0x008fe400000e0000 */
[----:B--2---:R-:W-:Y:S11]  /*5a90*/  R2UR UR5, R3 ;  /* 0x00000000030572ca */ /* 0x004ff600000e0000 */
[----:B------:R-:W-:Y:S02]  /*5aa0*/  @!UPT UIADD3 URZ, UPT, UPT, URZ, URZ, URZ ;  /* 0x000000fffffff290 */ /* 0x000fe4000fffe0ff */
[----:B------:R-:W-:Y:S04]  /*5ab0*/  UISETP.NE.U32.AND UP0, UPT, UR5, URZ, UPT ;  /* 0x000000ff0500728c */ /* 0x000fe8000bf05070 */
[----:B------:R-:W-:Y:S06]  /*5ac0*/  UISETP.NE.AND.EX UP0, UPT, UR4, URZ, UPT, UP0 ;  /* 0x000000ff0400728c */ /* 0x000fec000bf05300 */
[----:B------:R-:W-:Y:S05]  /*5ad0*/  PLOP3.LUT P0, PT, PT, PT, UP0, 0x80, 0x8 ;  /* 0x000000000008781c */ /* 0x000fea0003f0f008 */
[----:B------:R-:W2:Y:S01]  /*5ae0*/  @UP0 LDCU.64 UR4, c[0x0][0x888] ;  /* 0x00011100ff0407ac */ /* 0x000ea20008000a00 */
[----:B------:R-:W-:Y:S07]  /*5af0*/  @UP0 UIMAD UR6, UR36, UR6, URZ ;  /* 0x00000006240602a4 */ /* 0x000fee000f8e02ff */
[----:B------:R-:W-:Y:S01]  /*5b00*/  @!P0 PRMT R245, R0, 0x7610, R245 ;  /* 0x0000761000f58816 */ /* 0x000fe200000000f5 */
[----:B--2---:R-:W-:Y:S06]  /*5b10*/  @UP0 UIMAD.WIDE UR4, UR6, 0x4, UR4 ;  /* 0x00000004060408a5 */ /* 0x004fec000f8e0204 */
[----:B------:R-:W-:Y:S02]  /*5b20*/  IMAD.U32 R2, RZ, RZ, UR4 ;  /* 0x00000004ff027e24 */ /* 0x000fe4000f8e00ff */
[----:B------:R-:W-:Y:S05]  /*5b30*/  IMAD.U32 R3, RZ, RZ, UR5 ;  /* 0x00000005ff037e24 */ /* 0x000fea000f8e00ff */
[----:B-1----:R-:W2:Y:S02]  /*5b40*/  @P0 LDG.E R2, desc[UR8][R2.64] ;  /* 0x0000000802020981 */ /* 0x002ea4000c1e1900 */
[----:B--2---:R-:W-:Y:S11]  /*5b50*/  @P0 R2UR UR45, R2 ;  /* 0x00000000022d02ca */ /* 0x004ff600000e0000 */
[----:B------:R-:W-:Y:S03]  /*5b60*/  @!UPT UIADD3 URZ, UPT, UPT, URZ, URZ, URZ ;  /* 0x000000fffffff290 */ /* 0x000fe6000fffe0ff */
[----:B------:R-:W1:Y:S02]  /*5b70*/  @!UP0 LDCU UR45, c[0x0][0x880] ;  /* 0x00011000ff2d87ac */ /* 0x000e640008000800 */
.L_x_77:
[----:B------:R-:W2:Y:S04]  /*5b80*/  LDL R2, [R1+0x14] ;  /* 0x0000140001027983 */ /* 0x000ea80000100800 */
[----:B------:R-:W3:Y:S04]  /*5b90*/  LDL R3, [R1+0x30] ;  /* 0x0000300001037983 */ /* 0x000ee80000100800 */
[----:B------:R-:W4:Y:S01]  /*5ba0*/  LDL R0, [R1+0x8] ;  /* 0x0000080001007983 */ /* 0x000f220000100800 */
[----:B--2---:R-:W-:Y:S02]  /*5bb0*/  R2UR UR5, R2 ;  /* 0x00000000020572ca */ /* 0x004fe400000e0000 */
[----:B---3--:R-:W-:Y:S02]  /*5bc0*/  R2UR UR4, R3 ;  /* 0x00000000030472ca */ /* 0x008fe400000e0000 */
[----:B----4-:R-:W-:Y:S09]  /*5bd0*/  R2UR UR6, R0 ;  /* 0x00000000000672ca */ /* 0x010ff200000e0000 */
[----:B------:R-:W-:Y:S04]  /*5be0*/  UISETP.NE.U32.AND UP0, UPT, UR5, URZ, UPT ;  /* 0x000000ff0500728c */ /* 0x000fe8000bf05070 */
[----:B------:R-:W-:Y:S02]  /*5bf0*/  UISETP.NE.AND.EX UP0, UPT, UR4, URZ, UPT, UP0 ;  /* 0x000000ff0400728c */ /* 0x000fe4000bf05300 */
[----:B------:R-:W-:Y:S06]  /*5c00*/  UISETP.NE.AND UP1, UPT, UR6, URZ, UPT ;  /* 0x000000ff0600728c */ /* 0x000fec000bf25270 */
[----:B------:R-:W-:Y:S01]  /*5c10*/  PLOP3.LUT P2, PT, PT, PT, UP1, 0x80, 0x8 ;  /* 0x000000000008781c */ /* 0x000fe20003f4f018 */
[----:B------:R-:W-:Y:S01]  /*5c20*/  @!UPT UIADD3 URZ, UPT, UPT, URZ, URZ, URZ ;  /* 0x000000fffffff290 */ /* 0x000fe2000fffe0ff */
[----:B------:R-:W-:Y:S11]  /*5c30*/  BRA.U !UP0, `(.L_x_78) ;  /* 0x00000001084c7547 */ /* 0x000ff6000b800000 */
[----:B------:R-:W2:Y:S01]  /*5c40*/  LDCU.64 UR8, c[0x0][0x358] ;  /* 0x00006b00ff0877ac */ /* 0x000ea20008000a00 */
[----:B------:R-:W3:Y:S01]  /*5c50*/  LDL R8, [R1+0x2c] ;  /* 0x00002c0001087983 */ /* 0x000ee20000100800 */
[----:B------:R-:W-:Y:S03]  /*5c60*/  R2UR UR6, R2 ;  /* 0x00000000020672ca */ /* 0x000fe600000e0000 */
[----:B------:R-:W4:Y:S02]  /*5c70*/  LDL R3, [R1+0x28] ;  /* 0x0000280001037983 */ /* 0x000f240000100800 */
[----:B----4-:R-:W-:Y:S02]  /*5c80*/  R2UR UR4, R3 ;  /* 0x00000000030472ca */ /* 0x010fe400000e0000 */
[----:B---3--:R-:W-:Y:S11]  /*5c90*/  R2UR UR5, R8 ;  /* 0x00000000080572ca */ /* 0x008ff600000e0000 */
[----:B------:R-:W-:Y:S02]  /*5ca0*/  @!UPT UIADD3 URZ, UPT, UPT, URZ, URZ, URZ ;  /* 0x000000fffffff290 */ /* 0x000fe4000fffe0ff */
[----:B------:R-:W-:Y:S04]  /*5cb0*/  UISETP.NE.U32.AND UP0, UPT, UR5, URZ, UPT ;  /* 0x000000ff0500728c */ /* 0x000fe8000bf05070 */
[----:B------:R-:W-:Y:S06]  /*5cc0*/  UISETP.NE.AND.EX UP0, UPT, UR4, URZ, UPT, UP0 ;  /* 0x000000ff0400728c */ /* 0x000fec000bf05300 */
[----:B------:R-:W-:Y:S05]  /*5cd0*/  PLOP3.LUT P0, PT, PT, PT, UP0, 0x80, 0x8 ;  /* 0x000000000008781c */ /* 0x000fea0003f0f008 */
[----:B------:R-:W3:Y:S01]  /*5ce0*/  @UP0 LDCU.64 UR4, c[0x0][0x8a8] ;  /* 0x00011500ff0407ac */ /* 0x000ee20008000a00 */
[----:B------:R-:W-:Y:S04]  /*5cf0*/  @UP0 UIMAD UR6, UR36, UR6, URZ ;  /* 0x00000006240602a4 */ /* 0x000fe8000f8e02ff */
[----:B---3--:R-:W-:Y:S06]  /*5d00*/  @UP0 UIMAD.WIDE UR4, UR6, 0x4, UR4 ;  /* 0x00000004060408a5 */ /* 0x008fec000f8e0204 */
[----:B------:R-:W-:Y:S02]  /*5d10*/  IMAD.U32 R2, RZ, RZ, UR4 ;  /* 0x00000004ff027e24 */ /* 0x000fe4000f8e00ff */
[----:B------:R-:W-:Y:S05]  /*5d20*/  IMAD.U32 R3, RZ, RZ, UR5 ;  /* 0x00000005ff037e24 */ /* 0x000fea000f8e00ff */
[----:B--2---:R-:W2:Y:S02]  /*5d30*/  @P0 LDG.E R2, desc[UR8][R2.64] ;  /* 0x0000000802020981 */ /* 0x004ea4000c1e1900 */
[----:B--2---:R-:W-:Y:S11]  /*5d40*/  @P0 R2UR UR37, R2 ;  /* 0x00000000022502ca */ /* 0x004ff600000e0000 */
[----:B------:R-:W-:Y:S03]  /*5d50*/  @!UPT UIADD3 URZ, UPT, UPT, URZ, URZ, URZ ;  /* 0x000000fffffff290 */ /* 0x000fe6000fffe0ff */
[----:B------:R-:W2:Y:S02]  /*5d60*/  @!UP0 LDCU UR37, c[0x0][0x8a0] ;  /* 0x00011400ff2587ac */ /* 0x000ea40008000800 */
.L_x_78:
[----:B------:R-:W-:Y:S01]  /*5d70*/  R2UR UR5, R0 ;  /* 0x00000000000572ca */ /* 0x000fe200000e0000 */
[----:B------:R-:W-:Y:S01]  /*5d80*/  UPLOP3.LUT UP2, UPT, UPT, UPT, UPT, 0x40, 0x4 ;  /* 0x000000000004789c */ /* 0x000fe20003f4e870 */
[----:B------:R-:W-:Y:S01]  /*5d90*/  R2UR UR4, R246 ;  /* 0x00000000f60472ca */ /* 0x000fe200000e0000 */
[----:B------:R-:W-:Y:S01]  /*5da0*/  ULEA UR47, UR40, UR46, 0x3 ;  /* 0x0000002e282f7291 */ /* 0x000fe2000f8e18ff */
[----:B-1----:R-:W-:Y:S02]  /*5db0*/  @P2 FSETP.NEU.AND P1, PT, RZ, UR45, PT ;  /* 0x0000002dff002c0b */ /* 0x002fe4000bf2d000 */
[----:B------:R-:W-:Y:S02]  /*5dc0*/  CS2R R240, SRZ ;  /* 0x0000000000f07805 */ /* 0x000fe4000001ff00 */
[----:B------:R-:W-:Y:S02]  /*5dd0*/  @P2 LOP3.LUT P0, RZ, R245, 0xff, RZ, 0xc0, !PT ;  /* 0x000000fff5ff2812 */ /* 0x000fe4000780c0ff */
[----:B------:R-:W-:Y:S02]  /*5de0*/  CS2R R230, SRZ ;  /* 0x0000000000e67805 */ /* 0x000fe4000001ff00 */
[----:B------:R-:W-:Y:S02]  /*5df0*/  R2UR UR8, R247 ;  /* 0x00000000f70872ca */ /* 0x000fe400000e0000 */
[----:B------:R-:W-:Y:S02]  /*5e00*/  CS2R R222, SRZ ;  /* 0x0000000000de7805 */ /* 0x000fe4000001ff00 */
[----:B------:R-:W-:Y:S02]  /*5e10*/  R2UR UR7, R251 ;  /* 0x00000000fb0772ca */ /* 0x000fe400000e0000 */
[----:B------:R-:W-:Y:S02]  /*5e20*/  CS2R R214, SRZ ;  /* 0x0000000000d67805 */ /* 0x000fe4000001ff00 */
[----:B------:R-:W-:Y:S01]  /*5e30*/  R2UR UR6, R252 ;  /* 0x00000000fc0672ca */ /* 0x000fe200000e0000 */
[----:B------:R-:W-:Y:S01]  /*5e40*/  UISETP.NE.AND UP5, UPT, UR5, URZ, UPT ;  /* 0x000000ff0500728c */ /* 0x000fe2000bfa5270 */
[----:B------:R-:W-:Y:S01]  /*5e50*/  CS2R R206, SRZ ;  /* 0x0000000000ce7805 */ /* 0x000fe2000001ff00 */
[----:B------:R-:W-:Y:S01]  /*5e60*/  UISETP.NE.AND UP4, UPT, UR4, URZ, UPT ;  /* 0x000000ff0400728c */ /* 0x000fe2000bf85270 */
[----:B------:R-:W-:Y:S02]  /*5e70*/  CS2R R198, SRZ ;  /* 0x0000000000c67805 */ /* 0x000fe4000001ff00 */
[----:B------:R-:W-:Y:S02]  /*5e80*/  CS2R R190, SRZ ;  /* 0x0000000000be7805 */ /* 0x000fe4000001ff00 */
[----:B------:R-:W-:Y:S02]  /*5e90*/  CS2R R182, SRZ ;  /* 0x0000000000b67805 */ /* 0x000fe4000001ff00 */
[----:B------:R-:W-:Y:S02]  /*5ea0*/  CS2R R174, SRZ ;  /* 0x0000000000ae7805 */ /* 0x000fe4000001ff00 */
[----:B------:R-:W-:Y:S01]  /*5eb0*/  CS2R R166, SRZ ;  /* 0x0000000000a67805 */ /* 0x000fe2000001ff00 */
[----:B------:R-:W-:Y:S01]  /*5ec0*/  IMAD.U32 R0, RZ, RZ, UR8 ;  /* 0x00000008ff007e24 */ /* 0x000fe2000f8e00ff */
[----:B------:R-:W-:Y:S02]  /*5ed0*/  CS2R R158, SRZ ;  /* 0x00000000009e7805 */ /* 0x000fe4000001ff00 */
[----:B------:R-:W-:Y:S01]  /*5ee0*/  CS2R R150, SRZ ;  /* 0x0000000000967805 */ /* 0x000fe2000001ff00 */
[----:B------:R-:W1:Y:S01]  /*5ef0*/  @UP5 LDCU.64 UR4, c[0x0][0x888] ;  /* 0x00011100ff0457ac */ /* 0x000e620008000a00 */
[----:B------:R-:W-:Y:S02]  /*5f00*/  CS2R R142, SRZ ;  /* 0x00000000008e7805 */ /* 0x000fe4000001ff00 */
[----:B------:R-:W-:Y:S02]  /*5f10*/  CS2R R136, SRZ ;  /* 0x0000000000887805 */ /* 0x000fe4000001ff00 */
[----:B------:R-:W-:Y:S01]  /*5f20*/  CS2R R22, SRZ ;  /* 0x0000000000167805 */ /* 0x000fe2000001ff00 */
[----:B------:R-:W-:Y:S02]  /*5f30*/  @UP5 UPLOP3.LUT UP2, UPT, UPT, UPT, UP3, 0x80, 0x8 ;  /* 0x000000000008589c */ /* 0x000fe40003f4f030 */
[----:B-1----:R-:W-:Y:S04]  /*5f40*/  @UP5 UISETP.NE.U32.AND UP0, UPT, UR4, URZ, UPT ;  /* 0x000000ff0400528c */ /* 0x002fe8000bf05070 */
[----:B------:R-:W-:Y:S03]  /*5f50*/  @UP5 UISETP.NE.AND.EX UP1, UPT, UR5, URZ, UPT, UP0 ;  /* 0x000000ff0500528c */ /* 0x000fe6000bf25300 */
[----:B------:R-:W-:Y:S01]  /*5f60*/  @P2 VOTEU.ANY UP0, P1 ;  /* 0x0000000000ff2886 */ /* 0x000fe20000800100 */
[----:B------:R-:W-:Y:S01]  /*5f70*/  @UP5 USEL UR4, URZ, 0xffffffff, UP0 ;  /* 0xffffffffff045887 */ /* 0x000fe20008000000 */
[----:B------:R-:W-:Y:S01]  /*5f80*/  PLOP3.LUT P1, PT, PT, PT, UP4, 0x80, 0x8 ;  /* 0x000000000008781c */ /* 0x000fe20003f2f048 */
[----:B------:R-:W-:Y:S01]  /*5f90*/  @UP5 USEL UR5, URZ, 0xffffffff, UP1 ;  /* 0xffffffffff055887 */ /* 0x000fe20008800000 */
[----:B------:R-:W-:Y:S01]  /*5fa0*/  @P2 VOTEU.ANY UP0, P0 ;  /* 0x0000000000ff2886 */ /* 0x000fe20000000100 */
[----:B------:R-:W-:Y:S02]  /*5fb0*/  PLOP3.LUT P0, PT, PT, PT, UP4, 0x80, 0x8 ;  /* 0x000000000008781c */ /* 0x000fe40003f0f048 */
[----:B------:R-:W-:Y:S04]  /*5fc0*/  @UP2 USEL UR4, UR5, UR4, !UP0 ;  /* 0x0000000405042287 */ /* 0x000fe8000c000000 */
[----:B------:R-:W-:Y:S04]  /*5fd0*/  @UP5 ULOP3.LUT UR4, UR4, 0x1, URZ, 0xc0, !UPT ;  /* 0x0000000104045892 */ /* 0x000fe8000f8ec0ff */
[----:B------:R-:W-:Y:S01]  /*5fe0*/  UISETP.NE.U32.OR UP0, UPT, UR4, 0x1, !UP5 ;  /* 0x000000010400788c */ /* 0x000fe2000ef05470 */
[----:B------:R-:W-:Y:S02]  /*5ff0*/  @P1 SHF.R.U32.HI R4, RZ, 0x10, R5 ;  /* 0x00000010ff041819 */ /* 0x000fe40000011605 */
[----:B------:R-:W-:Y:S02]  /*6000*/  PLOP3.LUT P1, PT, PT, PT, PT, 0x8, 0x80 ;  /* 0x000000000080781c */ /* 0x000fe40003f2e170 */
[----:B------:R-:W-:Y:S02]  /*6010*/  @P0 R2UR UR6, R4 ;  /* 0x00000000040602ca */ /* 0x000fe400000e0000 */
[----:B------:R-:W-:Y:S11]  /*6020*/  PLOP3.LUT P2, PT, PT, PT, UP0, 0x80, 0x8 ;  /* 0x000000000008781c */ /* 0x000ff60003f4f008 */
[----:B------:R-:W-:Y:S02]  /*6030*/  IMAD.U32 R252, RZ, RZ, UR6 ;  /* 0x00000006fffc7e24 */ /* 0x000fe4000f8e00ff */
[----:B------:R-:W-:Y:S04]  /*6040*/  @P2 SHF.L.U32 R0, R0, 0x1f, RZ ;  /* 0x0000001f00002819 */ /* 0x000fe800000006ff */
[----:B------:R1:W3:Y:S02]  /*6050*/  @P2 SYNCS.PHASECHK.TRANS64.TRYWAIT P4, [UR46+0x20], R0 ;  /* 0x00002000ff0025a7 */ /* 0x0002e4000808112e */
[----:B-1----:R-:W-:Y:S05]  /*6060*/  IMAD.U32 R0, RZ, RZ, UR7 ;  /* 0x00000007ff007e24 */ /* 0x002fea000f8e00ff */
[----:B------:R-:W-:Y:S04]  /*6070*/  SHF.L.U32 R3, R0, 0x1f, RZ ;  /* 0x0000001f00037819 */ /* 0x000fe800000006ff */
[----:B------:R1:W4:Y:S01]  /*6080*/  SYNCS.PHASECHK.TRANS64.TRYWAIT P3, [UR47+0x60], R3 ;  /* 0x00006003ff0075a7 */ /* 0x000322000806112f */
[----:B---3--:R-:W-:Y:S01]  /*6090*/  @P2 PLOP3.LUT P1, PT, P4, PT, PT, 0x8, 0x80 ;  /* 0x000000000080281c */ /* 0x008fe2000272e170 */
[----:B------:R-:W-:Y:S01]  /*60a0*/  @!UPT UIADD3 URZ, UPT, UPT, URZ, URZ, URZ ;  /* 0x000000fffffff290 */ /* 0x000fe2000fffe0ff */
[----:B-1----:R-:W-:Y:S11]  /*60b0*/  BRA.U !UP0, `(.L_x_79) ;  /* 0x0000000508347547 */ /* 0x002ff6000b800000 */
[----:B------:R-:W-:Y:S02]  /*60c0*/  FSETP.NEU.AND P2, PT, RZ, UR45, PT ;  /* 0x0000002dff007c0b */ /* 0x000fe4000bf4d000 */
[----:B------:R-:W-:Y:S01]  /*60d0*/  LOP3.LUT P0, RZ, R245, 0xff, RZ, 0xc0, !PT ;  /* 0x000000fff5ff7812 */ /* 0x000fe2000780c0ff */
[----:B------:R-:W-:Y:S01]  /*60e0*/  @!UPT UIADD3 URZ, UPT, UPT, URZ, URZ, URZ ;  /* 0x000000fffffff290 */ /* 0x000fe2000fffe0ff */
[----:B------:R-:W-:Y:S11]  /*60f0*/  @!P1 BRA `(.L_x_80) ;  /* 0x0000000000189947 */ /* 0x000ff60003800000 */
[----:B------:R-:W-:Y:S11]  /*6100*/  R2UR UR4, R247 ;  /* 0x00000000f70472ca */ /* 0x000ff600000e0000 */
[----:B------:R-:W-:Y:S02]  /*6110*/  @!UPT UIADD3 URZ, UPT, UPT, URZ, URZ, URZ ;  /* 0x000000fffffff290 */ /* 0x000fe4000fffe0ff */
[----:B------:R-:W-:Y:S05]  /*6120*/  IMAD.U32 R0, RZ, RZ, UR4 ;  /* 0x00000004ff007e24 */ /* 0x000fea000f8e00ff */
[----:B------:R-:W-:Y:S04]  /*6130*/  SHF.L.U32 R0, R0, 0x1f, RZ ;  /* 0x0000001f00007819 */ /* 0x000fe800000006ff */
[----:B------:R-:W1:Y:S02]  /*6140*/  SYNCS.PHASECHK.TRANS64.TRYWAIT P1, [UR46+0x20], R0 ;  /* 0x00002000ff0075a7 */ /* 0x000e64000802112e */
[----:B-1----:R-:W-:Y:S05]  /*6150*/  @!P1 BRA `(.L_x_81) ;  /* 0x00000048007c9947 */ /* 0x002fea0003800000 */
.L_x_80:
[----:B------:R-:W3:Y:S01]  /*6160*/  LDL R5, [R1+0x10] ;  /* 0x0000100001057983 */ /* 0x000ee20000100800 */
[----:B------:R-:W-:Y:S02]  /*6170*/  CS2R R22, SRZ ;  /* 0x0000000000167805 */ /* 0x000fe4000001ff00 */
[----:B------:R-:W-:Y:S02]  /*6180*/  CS2R R136, SRZ ;  /* 0x0000000000887805 */ /* 0x000fe4000001ff00 */
[----:B------:R-:W-:Y:S01]  /*6190*/  CS2R R142, SRZ ;  /* 0x00000000008e7805 */ /* 0x000fe2000001ff00 */
[----:B------:R-:W5:Y:S01]  /*61a0*/  LDL R4, [R1+0xc] ;  /* 0x00000c0001047983 */ /* 0x000f620000100800 */
[----:B------:R-:W-:Y:S01]  /*61b0*/  VOTEU.ANY UP1, P2 ;  /* 0x0000000000ff7886 */ /* 0x000fe20001020100 */
[----:B------:R-:W-:Y:S02]  /*61c0*/  CS2R R150, SRZ ;  /* 0x0000000000967805 */ /* 0x000fe4000001ff00 */
        /* <DEDUP_REMOVED lines=10> */
[----:B------:R-:W-:Y:S01]  /*6270*/  CS2R R240, SRZ ;  /* 0x0000000000f07805 */ /* 0x000fe2000001ff00 */
[----:B------:R-:W1:Y:S01]  /*6280*/  S2UR UR7, SR_CgaCtaId ;  /* 0x00000000000779c3 */ /* 0x000e620000008800 */
[----:B------:R-:W-:Y:S11]  /*6290*/  R2UR UR6, R247 ;  /* 0x00000000f70672ca */ /* 0x000ff600000e0000 */
[----:B------:R-:W-:Y:S02]  /*62a0*/  @!UPT UIADD3 URZ, UPT, UPT, URZ, URZ, URZ ;  /* 0x000000fffffff290 */ /* 0x000fe4000fffe0ff */
[----:B------:R-:W-:Y:S06]  /*62b0*/  ULOP3.LUT UR6, UR6, 0x1, URZ, 0x3c, !UPT ;  /* 0x0000000106067892 */ /* 0x000fec000f8e3cff */
[----:B------:R-:W-:Y:S01]  /*62c0*/  IMAD.U32 R247, RZ, RZ, UR6 ;  /* 0x00000006fff77e24 */ /* 0x000fe2000f8e00ff */
[----:B-----5:R-:W-:Y:S02]  /*62d0*/  R2UR UR4, R4 ;  /* 0x00000000040472ca */ /* 0x020fe400000e0000 */
[----:B------:R-:W5:Y:S01]  /*62e0*/  S2R R4, SR_TID.X ;  /* 0x0000000000047919 */ /* 0x000f620000002100 */
[----:B---3--:R-:W-:Y:S11]  /*62f0*/  R2UR UR5, R5 ;  /* 0x00000000050572ca */ /* 0x008ff600000e0000 */
[----:B------:R-:W-:Y:S02]  /*6300*/  @!UPT UIADD3 URZ, UPT, UPT, URZ, URZ, URZ ;  /* 0x000000fffffff290 */ /* 0x000fe4000fffe0ff */
[----:B------:R-:W-:Y:S04]  /*6310*/  UISETP.NE.U32.AND UP0, UPT, UR5, URZ, UPT ;  /* 0x000000ff0500728c */ /* 0x000fe8000bf05070 */
[----:B------:R-:W-:Y:S02]  /*6320*/  UISETP.NE.AND.EX UP0, UPT, UR4, URZ, UPT, UP0 ;  /* 0x000000ff0400728c */ /* 0x000fe4000bf05300 */
[----:B------:R-:W-:Y:S02]  /*6330*/  USEL UR4, URZ, 0xffffffff, UP1 ;  /* 0xffffffffff047887 */ /* 0x000fe40008800000 */
[----:B------:R-:W-:Y:S03]  /*6340*/  USEL UR5, URZ, 0xffffffff, UP0 ;  /* 0xffffffffff057887 */ /* 0x000fe60008000000 */
[----:B------:R-:W-:Y:S01]  /*6350*/  VOTEU.ANY UP0, P0 ;  /* 0x0000000000ff7886 */ /* 0x000fe20000000100 */
[----:B------:R-:W-:Y:S04]  /*6360*/  @UP3 USEL UR4, UR5, UR4, !UP0 ;  /* 0x0000000405043287 */ /* 0x000fe8000c000000 */
[----:B------:R-:W-:Y:S04]  /*6370*/  ULOP3.LUT UR4, UR4, 0x1, URZ, 0xc0, !UPT ;  /* 0x0000000104047892 */ /* 0x000fe8000f8ec0ff */
[----:B------:R-:W-:Y:S02]  /*6380*/  UISETP.NE.U32.AND UP0, UPT, UR4, 0x1, UPT ;  /* 0x000000010400788c */ /* 0x000fe4000bf05070 */
[----:B------:R-:W-:Y:S04]  /*6390*/  UIADD3 UR4, UPT, UPT, UR46, 0x28, URZ ;  /* 0x000000282e047890 */ /* 0x000fe8000fffe0ff */
[----:B------:R-:W-:Y:S01]  /*63a0*/  PLOP3.LUT P0, PT, PT, PT, UP0, 0x80, 0x8 ;  /* 0x000000000008781c */ /* 0x000fe20003f0f008 */
[----:B-1----:R-:W-:Y:S11]  /*63b0*/  UPRMT UR4, UR7, 0x654, UR4 ;  /* 0x0000065407047896 */ /* 0x002ff60008000004 */
[----:B------:R-:W-:Y:S01]  /*63c0*/  @!UPT UIADD3 URZ, UPT, UPT, URZ, URZ, URZ ;  /* 0x000000fffffff290 */ /* 0x000fe2000fffe0ff */
[--C-:B-----5:R-:W-:Y:S01]  /*63d0*/  @P0 SHF.R.U32.HI R0, RZ, 0x4, R4.reuse ;  /* 0x00000004ff000819 */ /* 0x120fe20000011604 */
[----:B------:R-:W-:Y:S03]  /*63e0*/  @P0 IMAD.SHL.U32 R2, R4, 0x10, RZ ;  /* 0x0000001004020824 */ /* 0x000fe600078e00ff */
[----:B------:R-:W-:Y:S02]  /*63f0*/  @P0 LOP3.LUT R0, R0, 0x1, RZ, 0xc0, !PT ;  /* 0x0000000100000812 */ /* 0x000fe400078ec0ff */
[----:B------:R-:W-:Y:S02]  /*6400*/  @P0 LOP3.LUT R2, R2, 0xf0, RZ, 0xc0, !PT ;  /* 0x000000f002020812 */ /* 0x000fe400078ec0ff */
[----:B------:R-:W-:Y:S05]  /*6410*/  @P0 LOP3.LUT R0, R0, 0x60, R4, 0xf8, !PT ;  /* 0x0000006000000812 */ /* 0x000fea00078ef804 */
[----:B------:R-:W-:Y:S05]  /*6420*/  @P0 IMAD R0, R0, 0x8, R2 ;  /* 0x0000000800000824 */ /* 0x000fea00078e0202 */
[----:B------:R1:W3:Y:S04]  /*6430*/  @P0 LDS.64 R22, [R0+UR46+0x100] ;  /* 0x0001002e00160984 */ /* 0x0002e80008000a00 */
[----:B------:R1:W1:Y:S04]  /*6440*/  @P0 LDS.64 R136, [R0+UR46+0x500] ;  /* 0x0005002e00880984 */ /* 0x0002680008000a00 */
        /* <DEDUP_REMOVED lines=12> */
[----:B------:R1:W1:Y:S01]  /*6510*/  @P0 LDS.64 R240, [R0+UR46+0x3900] ;  /* 0x0039002e00f00984 */ /* 0x0002620008000a00 */
[----:B------:R-:W-:Y:S01]  /*6520*/  @!PT LDS RZ, [RZ] ;  /* 0x00000000fffff984 */ /* 0x000fe20000000800 */
[----:B------:R-:W-:Y:S01]  /*6530*/  @!PT LDS RZ, [RZ] ;  /* 0x00000000fffff984 */ /* 0x000fe20000000800 */
[----:B------:R-:W-:Y:S01]  /*6540*/  @!PT LDS RZ, [RZ] ;  /* 0x00000000fffff984 */ /* 0x000fe20000000800 */
[----:B------:R-:W-:Y:S01]  /*6550*/  @!PT LDS RZ, [RZ] ;  /* 0x00000000fffff984 */ /* 0x000fe20000000800 */
[----:B------:R5:W-:Y:S06]  /*6560*/  MEMBAR.ALL.CTA ;  /* 0x0000000000007992 */ /* 0x000bec0000008000 */
[----:B-----5:R-:W5:Y:S02]  /*6570*/  FENCE.VIEW.ASYNC.S ;  /* 0x00000000000073c6 */ /* 0x020f640000000000 */
[----:B---3-5:R-:W-:Y:S01]  /*6580*/  SYNCS.ARRIVE.TRANS64.RED.A1T0 RZ, [UR4], RZ ;  /* 0x000000ffffff79a7 */ /* 0x028fe20008100404 */
.L_x_79:
[----:B----4-:R-:W-:Y:S05]  /*6590*/  @P3 BRA `(.L_x_82) ;  /* 0x0000000000083947 */ /* 0x010fea0003800000 */
[----:B------:R-:W3:Y:S02]  /*65a0*/  SYNCS.PHASECHK.TRANS64.TRYWAIT P0, [UR47+0x60], R3 ;  /* 0x00006003ff0075a7 */ /* 0x000ee4000800112f */
[----:B---3--:R-:W-:Y:S05]  /*65b0*/  @!P0 BRA `(.L_x_83) ;  /* 0x00000044007c8947 */ /* 0x008fea0003800000 */
.L_x_82:
[----:B------:R-:W3:Y:S01]  /*65c0*/  S2R R138, SR_TID.X ;  /* 0x00000000008a7919 */ /* 0x000ee20000002100 */
[----:B------:R-:W-:Y:S04]  /*65d0*/  ULEA.HI UR4, UR40, UR40, URZ, 0x1 ;  /* 0x0000002828047291 */ /* 0x000fe8000f8f08ff */
[----:B------:R-:W-:Y:S02]  /*65e0*/  USHF.R.U32.HI UR5, URZ, 0x1, UR4 ;  /* 0x00000001ff057899 */ /* 0x000fe40008011604 */
[----:B------:R-:W-:Y:S04]  /*65f0*/  ULOP3.LUT UR4, UR4, 0xffe, URZ, 0xc0, !UPT ;  /* 0x00000ffe04047892 */ /* 0x000fe8000f8ec0ff */
[----:B------:R-:W-:Y:S01]  /*6600*/  UIADD3 UR4, UPT, UPT, -UR4, UR40, URZ ;  /* 0x0000002804047290 */ /* 0x000fe2000fffe1ff */
[----:B------:R-:W-:Y:S04]  /*6610*/  IMAD.U32 R2, RZ, RZ, UR5 ;  /* 0x00000005ff027e24 */ /* 0x000fe8000f8e00ff */
[----:B------:R-:W-:Y:S01]  /*6620*/  IMAD R2, R2, 0xf0, R16 ;  /* 0x000000f002027824 */ /* 0x000fe200078e0210 */
[----:B-1----:R-:W-:Y:S05]  /*6630*/  MOV R0, UR4 ;  /* 0x0000000400007c02 */ /* 0x002fea0008000f00 */
[----:B------:R-:W-:Y:S05]  /*6640*/  IMAD R17, R0, 0x100000, R2 ;  /* 0x0010000000117824 */ /* 0x000fea00078e0202 */
[----:B------:R-:W-:Y:S02]  /*6650*/  SHF.R.U32.HI R0, RZ, 0x15, R17 ;  /* 0x00000015ff007819 */ /* 0x000fe40000011611 */
[----:B---3--:R-:W-:Y:S04]  /*6660*/  SHF.R.U32.HI R19, RZ, 0x5, R138 ;  /* 0x00000005ff137819 */ /* 0x008fe8000001168a */
[----:B------:R-:W-:Y:S11]  /*6670*/  LOP3.LUT P0, RZ, R0, 0x3, R19, 0x48, !PT ;  /* 0x0000000300ff7812 */ /* 0x000ff60007804813 */
[----:B------:R-:W-:Y:S02]  /*6680*/  @!UPT UIADD3 URZ, UPT, UPT, URZ, URZ, URZ ;  /* 0x000000fffffff290 */ /* 0x000fe4000fffe0ff */
[----:B------:R-:W-:Y:S05]  /*6690*/  @!P0 BRA `(.L_x_84) ;  /* 0x0000000000408947 */ /* 0x000fea0003800000 */
[----:B------:R-:W1:Y:S01]  /*66a0*/  LDCU.64 UR8, c[0x4][0x68] ;  /* 0x01000d00ff0877ac */ /* 0x000e620008000a00 */
[----:B------:R-:W-:Y:S01]  /*66b0*/  MOV R3, 0x0 ;  /* 0x0000000000037802 */ /* 0x000fe20000000f00 */
[----:B------:R-:W-:Y:S02]  /*66c0*/  HFMA2 R12, -RZ, RZ, 0, 5.9604644775390625e-08 ;  /* 0x00000001ff0c7431 */ /* 0x000fe400000001ff */
[----:B------:R-:W-:Y:S02]  /*66d0*/  IMAD.MOV.U32 R8, RZ, RZ, 0x192 ;  /* 0x00000192ff087424 */ /* 0x000fe400078e00ff */
[----:B------:R-:W-:Y:S01]  /*66e0*/  IMAD.MOV.U32 R13, RZ, RZ, RZ ;  /* 0x000000ffff0d7224 */ /* 0x000fe200078e00ff */
[----:B------:R-:W3:Y:S01]  /*66f0*/  LDCU.64 UR6, c[0x4][0x70] ;  /* 0x01000e00ff0677ac */ /* 0x000ee20008000a00 */
[----:B------:R-:W4:Y:S01]  /*6700*/  LDC.64 R2, c[0x4][R3] ;  /* 0x0100000003027b82 */ /* 0x000f220000000a00 */
[----:B------:R-:W5:Y:S01]  /*6710*/  LDCU.64 UR4, c[0x4][0x8] ;  /* 0x01000100ff0477ac */ /* 0x000f620008000a00 */
[----:B-1----:R-:W-:Y:S01]  /*6720*/  MOV R5, UR9 ;  /* 0x0000000900057c02 */ /* 0x002fe20008000f00 */
[----:B------:R-:W-:Y:S01]  /*6730*/  IMAD.U32 R4, RZ, RZ, UR8 ;  /* 0x00000008ff047e24 */ /* 0x000fe2000f8e00ff */
[----:B---3--:R-:W-:Y:S01]  /*6740*/  MOV R7, UR7 ;  /* 0x0000000700077c02 */ /* 0x008fe20008000f00 */
[----:B------:R-:W-:Y:S01]  /*6750*/  IMAD.U32 R6, RZ, RZ, UR6 ;  /* 0x00000006ff067e24 */ /* 0x000fe2000f8e00ff */
[----:B-----5:R-:W-:Y:S01]  /*6760*/  MOV R11, UR5 ;  /* 0x00000005000b7c02 */ /* 0x020fe20008000f00 */
[----:B------:R-:W-:Y:S02]  /*6770*/  IMAD.U32 R10, RZ, RZ, UR4 ;  /* 0x00000004ff0a7e24 */ /* 0x000fe4000f8e00ff */
[----:B------:R-:W-:Y:S07]  /*6780*/  LEPC R20, `(.L_x_84) ;  /* 0x000000001014794e */ /* 0x000fee0000000000 */
[----:B--2-4-:R-:W-:Y:S05]  /*6790*/  CALL.ABS.NOINC R2 ;  /* 0x0000000002007343 */ /* 0x014fea0003c00000 */
.L_x_84:
[----:B------:R-:W-:Y:S05]  /*67a0*/  WARPSYNC.ALL ;  /* 0x0000000000007948 */ /* 0x000fea0003800000 */
[C---:B------:R-:W-:Y:S01]  /*67b0*/  R2UR UR4, R17.reuse ;  /* 0x00000000110472ca */ /* 0x040fe200000e0000 */
[----:B------:R-:W-:Y:S05]  /*67c0*/  VIADD R0, R17, 0x10 ;  /* 0x0000001011007836 */ /* 0x000fea0000000000 */
[----:B------:R-:W-:Y:S04]  /*67d0*/  SHF.R.U32.HI R0, RZ, 0x15, R0 ;  /* 0x00000015ff007819 */ /* 0x000fe80000011600 */
[----:B------:R-:W-:Y:S03]  /*67e0*/  LOP3.LUT P0, RZ, R0, 0x3, R19, 0x48, !PT ;  /* 0x0000000300ff7812 */ /* 0x000fe60007804813 */
[----:B------:R-:W1:Y:S01]  /*67f0*/  LDTM.16dp32bit_t0_t15.x8 R128, tmem[UR4] ;  /* 0x00000004008079ee */ /* 0x000e620008980000 */
[----:B------:R-:W3:Y:S09]  /*6800*/  LDTM.16dp32bit_t16_t31.x8 R128, tmem[UR4+0x8] ;  /* 0x00000804008079ee */ /* 0x000ef200089a0000 */
[----:B---3--:R-:W-:Y:S05]  /*6810*/  @!P0 BRA `(.L_x_85) ;  /* 0x0000000000408947 */ /* 0x008fea0003800000 */
[----:B------:R-:W3:Y:S01]  /*6820*/  LDCU.64 UR8, c[0x4][0x68] ;  /* 0x01000d00ff0877ac */ /* 0x000ee20008000a00 */
[----:B------:R-:W-:Y:S01]  /*6830*/  MOV R3, 0x0 ;  /* 0x0000000000037802 */ /* 0x000fe20000000f00 */
[----:B------:R-:W-:Y:S02]  /*6840*/  HFMA2 R12, -RZ, RZ, 0, 5.9604644775390625e-08 ;  /* 0x00000001ff0c7431 */ /* 0x000fe400000001ff */
[----:B------:R-:W-:Y:S02]  /*6850*/  IMAD.MOV.U32 R8, RZ, RZ, 0x192 ;  /* 0x00000192ff087424 */ /* 0x000fe400078e00ff */
[----:B------:R-:W-:Y:S01]  /*6860*/  IMAD.MOV.U32 R13, RZ, RZ, RZ ;  /* 0x000000ffff0d7224 */ /* 0x000fe200078e00ff */
[----:B------:R-:W4:Y:S01]  /*6870*/  LDCU.64 UR6, c[0x4][0x70] ;  /* 0x01000e00ff0677ac */ /* 0x000f220008000a00 */
[----:B------:R-:W1:Y:S01]  /*6880*/  LDC.64 R2, c[0x4][R3] ;  /* 0x0100000003027b82 */ /* 0x000e620000000a00 */
[----:B------:R-:W5:Y:S01]  /*6890*/  LDCU.64 UR4, c[0x4][0x8] ;  /* 0x01000100ff0477ac */ /* 0x000f620008000a00 */
[----:B---3--:R-:W-:Y:S01]  /*68a0*/  MOV R5, UR9 ;  /* 0x0000000900057c02 */ /* 0x008fe20008000f00 */
[----:B------:R-:W-:Y:S01]  /*68b0*/  IMAD.U32 R4, RZ, RZ, UR8 ;  /* 0x00000008ff047e24 */ /* 0x000fe2000f8e00ff */
[----:B----4-:R-:W-:Y:S01]  /*68c0*/  MOV R7, UR7 ;  /* 0x0000000700077c02 */ /* 0x010fe20008000f00 */
[----:B------:R-:W-:Y:S01]  /*68d0*/  IMAD.U32 R6, RZ, RZ, UR6 ;  /* 0x00000006ff067e24 */ /* 0x000fe2000f8e00ff */
[----:B-----5:R-:W-:Y:S01]  /*68e0*/  MOV R11, UR5 ;  /* 0x00000005000b7c02 */ /* 0x020fe20008000f00 */
[----:B------:R-:W-:Y:S02]  /*68f0*/  IMAD.U32 R10, RZ, RZ, UR4 ;  /* 0x00000004ff0a7e24 */ /* 0x000fe4000f8e00ff */
[----:B------:R-:W-:Y:S07]  /*6900*/  LEPC R20, `(.L_x_85) ;  /* 0x000000001014794e */ /* 0x000fee0000000000 */
[----:B-12---:R-:W-:Y:S05]  /*6910*/  CALL.ABS.NOINC R2 ;  /* 0x0000000002007343 */ /* 0x006fea0003c00000 */
.L_x_85:
[----:B------:R-:W-:Y:S05]  /*6920*/  WARPSYNC.ALL ;  /* 0x0000000000007948 */ /* 0x000fea0003800000 */
[C---:B------:R-:W-:Y:S01]  /*6930*/  R2UR UR4, R17.reuse ;  /* 0x00000000110472ca */ /* 0x040fe200000e0000 */
[----:B------:R-:W-:Y:S05]  /*6940*/  VIADD R0, R17, 0x20 ;  /* 0x0000002011007836 */ /* 0x000fea0000000000 */
[----:B------:R-:W-:Y:S04]  /*6950*/  SHF.R.U32.HI R0, RZ, 0x15, R0 ;  /* 0x00000015ff007819 */ /* 0x000fe80000011600 */
[----:B------:R-:W-:Y:S03]  /*6960*/  LOP3.LUT P0, RZ, R0, 0x3, R19, 0x48, !PT ;  /* 0x0000000300ff7812 */ /* 0x000fe60007804813 */
[----:B------:R-:W3:Y:S01]  /*6970*/  LDTM.16dp32bit_t0_t15.x8 R120, tmem[UR4+0x10] ;  /* 0x00001004007879ee */ /* 0x000ee20008980000 */
[----:B------:R-:W4:Y:S09]  /*6980*/  LDTM.16dp32bit_t16_t31.x8 R120, tmem[UR4+0x18] ;  /* 0x00001804007879ee */ /* 0x000f3200089a0000 */
[----:B----4-:R-:W-:Y:S05]  /*6990*/  @!P0 BRA `(.L_x_86) ;  /* 0x0000000000408947 */ /* 0x010fea0003800000 */
[----:B------:R-:W4:Y:S01]  /*69a0*/  LDCU.64 UR8, c[0x4][0x68] ;  /* 0x01000d00ff0877ac */ /* 0x000f220008000a00 */
[----:B------:R-:W-:Y:S01]  /*69b0*/  MOV R3, 0x0 ;  /* 0x0000000000037802 */ /* 0x000fe20000000f00 */
[----:B------:R-:W-:Y:S02]  /*69c0*/  HFMA2 R12, -RZ, RZ, 0, 5.9604644775390625e-08 ;  /* 0x00000001ff0c7431 */ /* 0x000fe400000001ff */
[----:B------:R-:W-:Y:S02]  /*69d0*/  IMAD.MOV.U32 R8, RZ, RZ, 0x192 ;  /* 0x00000192ff087424 */ /* 0x000fe400078e00ff */
[----:B------:R-:W-:Y:S01]  /*69e0*/  IMAD.MOV.U32 R13, RZ, RZ, RZ ;  /* 0x000000ffff0d7224 */ /* 0x000fe200078e00ff */
[----:B------:R-:W5:Y:S01]  /*69f0*/  LDCU.64 UR6, c[0x4][0x70] ;  /* 0x01000e00ff0677ac */ /* 0x000f620008000a00 */
[----:B------:R-:W1:Y:S01]  /*6a00*/  LDC.64 R2, c[0x4][R3] ;  /* 0x0100000003027b82 */ /* 0x000e620000000a00 */
[----:B------:R-:W2:Y:S01]  /*6a10*/  LDCU.64 UR4, c[0x4][0x8] ;  /* 0x01000100ff0477ac */ /* 0x000ea20008000a00 */
[----:B----4-:R-:W-:Y:S01]  /*6a20*/  MOV R5, UR9 ;  /* 0x0000000900057c02 */ /* 0x010fe20008000f00 */
[----:B------:R-:W-:Y:S01]  /*6a30*/  IMAD.U32 R4, RZ, RZ, UR8 ;  /* 0x00000008ff047e24 */ /* 0x000fe2000f8e00ff */
[----:B-----5:R-:W-:Y:S01]  /*6a40*/  MOV R7, UR7 ;  /* 0x0000000700077c02 */ /* 0x020fe20008000f00 */
[----:B------:R-:W-:Y:S01]  /*6a50*/  IMAD.U32 R6, RZ, RZ, UR6 ;  /* 0x00000006ff067e24 */ /* 0x000fe2000f8e00ff */
[----:B--2---:R-:W-:Y:S01]  /*6a60*/  MOV R11, UR5 ;  /* 0x00000005000b7c02 */ /* 0x004fe20008000f00 */
[----:B------:R-:W-:Y:S02]  /*6a70*/  IMAD.U32 R10, RZ, RZ, UR4 ;  /* 0x00000004ff0a7e24 */ /* 0x000fe4000f8e00ff */
[----:B------:R-:W-:Y:S07]  /*6a80*/  LEPC R20, `(.L_x_86) ;  /* 0x000000001014794e */ /* 0x000fee0000000000 */
[----:B-1-3--:R-:W-:Y:S05]  /*6a90*/  CALL.ABS.NOINC R2 ;  /* 0x0000000002007343 */ /* 0x00afea0003c00000 */
.L_x_86:
[----:B------:R-:W-:Y:S05]  /*6aa0*/  WARPSYNC.ALL ;  /* 0x0000000000007948 */ /* 0x000fea0003800000 */
[C---:B------:R-:W-:Y:S01]  /*6ab0*/  R2UR UR4, R17.reuse ;  /* 0x00000000110472ca */ /* 0x040fe200000e0000 */
[----:B------:R-:W-:Y:S05]  /*6ac0*/  VIADD R0, R17, 0x30 ;  /* 0x0000003011007836 */ /* 0x000fea0000000000 */
[----:B------:R-:W-:Y:S04]  /*6ad0*/  SHF.R.U32.HI R0, RZ, 0x15, R0 ;  /* 0x00000015ff007819 */ /* 0x000fe80000011600 */
[----:B------:R-:W-:Y:S03]  /*6ae0*/  LOP3.LUT P0, RZ, R0, 0x3, R19, 0x48, !PT ;  /* 0x0000000300ff7812 */ /* 0x000fe60007804813 */
[----:B------:R-:W4:Y:S01]  /*6af0*/  LDTM.16dp32bit_t0_t15.x8 R112, tmem[UR4+0x20] ;  /* 0x00002004007079ee */ /* 0x000f220008980000 */
[----:B------:R-:W1:Y:S09]  /*6b00*/  LDTM.16dp32bit_t16_t31.x8 R112, tmem[UR4+0x28] ;  /* 0x00002804007079ee */ /* 0x000e7200089a0000 */
[----:B-1----:R-:W-:Y:S05]  /*6b10*/  @!P0 BRA `(.L_x_87) ;  /* 0x0000000000408947 */ /* 0x002fea0003800000 */
[----:B------:R-:W1:Y:S01]  /*6b20*/  LDCU.64 UR8, c[0x4][0x68] ;  /* 0x01000d00ff0877ac */ /* 0x000e620008000a00 */
[----:B------:R-:W-:Y:S01]  /*6b30*/  MOV R3, 0x0 ;  /* 0x0000000000037802 */ /* 0x000fe20000000f00 */
[----:B------:R-:W-:Y:S02]  /*6b40*/  HFMA2 R12, -RZ, RZ, 0, 5.9604644775390625e-08 ;  /* 0x00000001ff0c7431 */ /* 0x000fe400000001ff */
[----:B------:R-:W-:Y:S02]  /*6b50*/  IMAD.MOV.U32 R8, RZ, RZ, 0x192 ;  /* 0x00000192ff087424 */ /* 0x000fe400078e00ff */
[----:B------:R-:W-:Y:S01]  /*6b60*/  IMAD.MOV.U32 R13, RZ, RZ, RZ ;  /* 0x000000ffff0d7224 */ /* 0x000fe200078e00ff */
[----:B------:R-:W5:Y:S01]  /*6b70*/  LDCU.64 UR6, c[0x4][0x70] ;  /* 0x01000e00ff0677ac */ /* 0x000f620008000a00 */
[----:B------:R-:W2:Y:S01]  /*6b80*/  LDC.64 R2, c[0x4][R3] ;  /* 0x0100000003027b82 */ /* 0x000ea20000000a00 */
[----:B------:R-:W3:Y:S01]  /*6b90*/  LDCU.64 UR4, c[0x4][0x8] ;  /* 0x01000100ff0477ac */ /* 0x000ee20008000a00 */
[----:B-1----:R-:W-:Y:S01]  /*6ba0*/  MOV R5, UR9 ;  /* 0x0000000900057c02 */ /* 0x002fe20008000f00 */
[----:B------:R-:W-:Y:S01]  /*6bb0*/  IMAD.U32 R4, RZ, RZ, UR8 ;  /* 0x00000008ff047e24 */ /* 0x000fe2000f8e00ff */
[----:B-----5:R-:W-:Y:S01]  /*6bc0*/  MOV R7, UR7 ;  /* 0x0000000700077c02 */ /* 0x020fe20008000f00 */
[----:B------:R-:W-:Y:S01]  /*6bd0*/  IMAD.U32 R6, RZ, RZ, UR6 ;  /* 0x00000006ff067e24 */ /* 0x000fe2000f8e00ff */
[----:B---3--:R-:W-:Y:S01]  /*6be0*/  MOV R11, UR5 ;  /* 0x00000005000b7c02 */ /* 0x008fe20008000f00 */
[----:B------:R-:W-:Y:S02]  /*6bf0*/  IMAD.U32 R10, RZ, RZ, UR4 ;  /* 0x00000004ff0a7e24 */ /* 0x000fe4000f8e00ff */
[----:B------:R-:W-:Y:S07]  /*6c00*/  LEPC R20, `(.L_x_87) ;  /* 0x000000001014794e */ /* 0x000fee0000000000 */
[----:B--2-4-:R-:W-:Y:S05]  /*6c10*/  CALL.ABS.NOINC R2 ;  /* 0x0000000002007343 */ /* 0x014fea0003c00000 */
.L_x_87:
[----:B------:R-:W-:Y:S05]  /*6c20*/  WARPSYNC.ALL ;  /* 0x0000000000007948 */ /* 0x000fea0003800000 */
[C---:B------:R-:W-:Y:S01]  /*6c30*/  R2UR UR4, R17.reuse ;  /* 0x00000000110472ca */ /* 0x040fe200000e0000 */
[----:B------:R-:W-:Y:S05]  /*6c40*/  VIADD R0, R17, 0x40 ;  /* 0x0000004011007836 */ /* 0x000fea0000000000 */
[----:B------:R-:W-:Y:S04]  /*6c50*/  SHF.R.U32.HI R0, RZ, 0x15, R0 ;  /* 0x00000015ff007819 */ /* 0x000fe80000011600 */
[----:B------:R-:W-:Y:S03]  /*6c60*/  LOP3.LUT P0, RZ, R0, 0x3, R19, 0x48, !PT ;  /* 0x0000000300ff7812 */ /* 0x000fe60007804813 */
[----:B------:R-:W1:Y:S01]  /*6c70*/  LDTM.16dp32bit_t0_t15.x8 R104, tmem[UR4+0x30] ;  /* 0x00003004006879ee */ /* 0x000e620008980000 */
        /* <DEDUP_REMOVED lines=18> */
.L_x_88:
        /* <DEDUP_REMOVED lines=24> */
.L_x_89:
        /* <DEDUP_REMOVED lines=24> */
.L_x_90:
        /* <DEDUP_REMOVED lines=24> */
.L_x_91:
        /* <DEDUP_REMOVED lines=24> */
.L_x_92:
        /* <DEDUP_REMOVED lines=24> */
.L_x_93:
        /* <DEDUP_REMOVED lines=24> */
.L_x_94:
        /* <DEDUP_REMOVED lines=24> */
.L_x_95:
        /* <DEDUP_REMOVED lines=24> */
.L_x_96:
        /* <DEDUP_REMOVED lines=24> */
.L_x_97:
[----:B------:R-:W-:Y:S05]  /*7b20*/  WARPSYNC.ALL ;  /* 0x0000000000007948 */ /* 0x000fea0003800000 */
[C---:B------:R-:W-:Y:S01]  /*7b30*/  R2UR UR4, R17.reuse ;  /* 0x00000000110472ca */ /* 0x040fe200000e0000 */
[----:B------:R-:W-:Y:S01]  /*7b40*/  VIADD R0, R17, 0xe0 ;  /* 0x000000e011007836 */ /* 0x000fe20000000000 */
[----:B------:R-:W-:Y:S04]  /*7b50*/  BSSY.RECONVERGENT B6, `(.L_x_98) ;  /* 0x0000016000067945 */ /* 0x000fe80003800200 */
        /* <DEDUP_REMOVED lines=21> */
.L_x_99:
[----:B--2---:R-:W-:Y:S05]  /*7cb0*/  BSYNC.RECONVERGENT B6 ;  /* 0x0000000000067941 */ /* 0x004fea0003800200 */
.L_x_98:
[----:B------:R-:W-:Y:S01]  /*7cc0*/  LOP3.LUT R249, R138, 0x60, RZ, 0xc0, !PT ;  /* 0x000000608af97812 */ /* 0x000fe200078ec0ff */
[----:B------:R-:W-:Y:S05]  /*7cd0*/  WARPSYNC.ALL ;  /* 0x0000000000007948 */ /* 0x000fea0003800000 */
[----:B------:R-:W-:Y:S01]  /*7ce0*/  SHF.R.U32.HI R0, RZ, 0x4, R138 ;  /* 0x00000004ff007819 */ /* 0x000fe2000001168a */
[----:B------:R-:W1:Y:S01]  /*7cf0*/  S2UR UR5, SR_CgaCtaId ;  /* 0x00000000000579c3 */ /* 0x000e620000008800 */
[-C--:B------:R-:W-:Y:S01]  /*7d00*/  F2FP.F16.E4M3.UNPACK_B R2, R22.reuse ;  /* 0x00000016ff02723e */ /* 0x080fe200020006ff */
[----:B------:R-:W-:Y:S01]  /*7d10*/  FMUL R128, R128, UR37 ;  /* 0x0000002580807c20 */ /* 0x000fe20008400000 */
[-C--:B------:R-:W-:Y:S01]  /*7d20*/  F2FP.F16.E4M3.UNPACK_B R4, R23.reuse ;  /* 0x00000017ff04723e */ /* 0x080fe200020006ff */
[----:B------:R-:W-:Y:S01]  /*7d30*/  FMUL R129, R129, UR37 ;  /* 0x0000002581817c20 */ /* 0x000fe20008400000 */
[----:B------:R-:W-:Y:S01]  /*7d40*/  F2FP.F16.E4M3.UNPACK_B R22, R22.H1 ;  /* 0x00000016ff16723e */ /* 0x000fe200030006ff */
[----:B------:R-:W-:Y:S01]  /*7d50*/  FMUL R132, R132, UR37 ;  /* 0x0000002584847c20 */ /* 0x000fe20008400000 */
[----:B------:R-:W-:Y:S01]  /*7d60*/  F2FP.F16.E4M3.UNPACK_B R23, R23.H1 ;  /* 0x00000017ff17723e */ /* 0x000fe200030006ff */
[--C-:B------:R-:W-:Y:S01]  /*7d70*/  HADD2.F32 R13, -RZ, R4.reuse.H0_H0 ;  /* 0x20000004ff0d7230 */ /* 0x100fe20000004100 */
[----:B------:R-:W-:Y:S01]  /*7d80*/  F2FP.F16.E4M3.UNPACK_B R5, R137 ;  /* 0x00000089ff05723e */ /* 0x000fe200020006ff */
[----:B------:R-:W-:Y:S01]  /*7d90*/  HADD2.F32 R14, -RZ, R4.H1_H1 ;  /* 0x30000004ff0e7230 */ /* 0x000fe20000004100 */
[-C--:B------:R-:W-:Y:S01]  /*7da0*/  F2FP.F16.E4M3.UNPACK_B R4, R136.reuse ;  /* 0x00000088ff04723e */ /* 0x080fe200020006ff */
[----:B------:R-:W-:Y:S01]  /*7db0*/  FMUL R133, R133, UR37 ;  /* 0x0000002585857c20 */ /* 0x000fe20008400000 */
[----:B------:R-:W-:Y:S01]  /*7dc0*/  F2FP.F16.E4M3.UNPACK_B R136, R136.H1 ;  /* 0x00000088ff88723e */ /* 0x000fe200030006ff */
[----:B---3--:R-:W-:Y:S01]  /*7dd0*/  FMUL R120, R120, UR37 ;  /* 0x0000002578787c20 */ /* 0x008fe20008400000 */
[----:B------:R-:W-:Y:S01]  /*7de0*/  R2UR UR4, R17 ;  /* 0x00000000110472ca */ /* 0x000fe200000e0000 */
[--C-:B------:R-:W-:Y:S01]  /*7df0*/  HADD2.F32 R19, -RZ, R4.reuse.H0_H0 ;  /* 0x20000004ff137230 */ /* 0x100fe20000004100 */
[----:B------:R-:W-:Y:S01]  /*7e00*/  F2FP.F16.E4M3.UNPACK_B R6, R143 ;  /* 0x0000008fff06723e */ /* 0x000fe200020006ff */
[----:B------:R-:W-:Y:S01]  /*7e10*/  HADD2.F32 R20, -RZ, R4.H1_H1 ;  /* 0x30000004ff147230 */ /* 0x000fe20000004100 */
[----:B------:R-:W-:Y:S01]  /*7e20*/  LOP3.LUT R249, R249, 0x1, R0, 0xf8, !PT ;  /* 0x00000001f9f97812 */ /* 0x000fe200078ef800 */
[----:B------:R-:W-:Y:S02]  /*7e30*/  HADD2.F32 R0, -RZ, R2.H0_H0 ;  /* 0x20000002ff007230 */ /* 0x000fe40000004100 */
[----:B------:R-:W-:Y:S01]  /*7e40*/  FMUL R121, R121, UR37 ;  /* 0x0000002579797c20 */ /* 0x000fe20008400000 */
[----:B------:R-:W-:Y:S02]  /*7e50*/  HADD2.F32 R144, -RZ, R6.H1_H1 ;  /* 0x30000006ff907230 */ /* 0x000fe40000004100 */
[----:B------:R-:W-:Y:S01]  /*7e60*/  FMUL R124, R124, UR37 ;  /* 0x000000257c7c7c20 */ /* 0x000fe20008400000 */
[----:B------:R-:W-:Y:S02]  /*7e70*/  HADD2.F32 R2, -RZ, R2.H1_H1 ;  /* 0x30000002ff027230 */ /* 0x000fe40000004100 */
[----:B------:R-:W-:Y:S01]  /*7e80*/  FFMA R128, R0, UR45, R128 ;  /* 0x0000002d00807c23 */ /* 0x000fe20008000080 */
[----:B------:R-:W-:Y:S01]  /*7e90*/  FMUL R125, R125, UR37 ;  /* 0x000000257d7d7c20 */ /* 0x000fe20008400000 */
[----:B------:R-:W-:Y:S01]  /*7ea0*/  F2FP.F16.E4M3.UNPACK_B R4, R137.H1 ;  /* 0x00000089ff04723e */ /* 0x000fe200030006ff */
[----:B----4-:R-:W-:Y:S01]  /*7eb0*/  FMUL R112, R112, UR37 ;  /* 0x0000002570707c20 */ /* 0x010fe20008400000 */
[----:B------:R-:W-:Y:S01]  /*7ec0*/  FFMA R129, R2, UR45, R129 ;  /* 0x0000002d02817c23 */ /* 0x000fe20008000081 */
[-C--:B------:R-:W-:Y:S01]  /*7ed0*/  F2FP.F16.E4M3.UNPACK_B R242, R241.reuse ;  /* 0x000000f1fff2723e */ /* 0x080fe200020006ff */
[----:B------:R-:W-:Y:S01]  /*7ee0*/  FMUL R113, R113, UR37 ;  /* 0x0000002571717c20 */ /* 0x000fe20008400000 */
[----:B------:R-:W-:Y:S01]  /*7ef0*/  FMUL R116, R116, UR37 ;  /* 0x0000002574747c20 */ /* 0x000fe20008400000 */
[----:B------:R-:W-:Y:S01]  /*7f00*/  F2FP.F16.E4M3.UNPACK_B R241, R241.H1 ;  /* 0x000000f1fff1723e */ /* 0x000fe200030006ff */
[----:B------:R-:W-:Y:S01]  /*7f10*/  FMUL R117, R117, UR37 ;  /* 0x0000002575757c20 */ /* 0x000fe20008400000 */
        /* <DEDUP_REMOVED lines=34> */
[----:B------:R-:W-:Y:S02]  /*8140*/  HADD2.F32 R239, -RZ, R242.H0_H0 ;  /* 0x200000f2ffef7230 */ /* 0x000fe40000004100 */
        /* <DEDUP_REMOVED lines=10> */
[--C-:B------:R-:W-:Y:S02]  /*81f0*/  HADD2.F32 R3, -RZ, R22.reuse.H0_H0 ;  /* 0x20000016ff037230 */ /* 0x100fe40000004100 */
[----:B------:R-:W-:Y:S01]  /*8200*/  FMUL R130, R130, UR37 ;  /* 0x0000002582827c20 */ /* 0x000fe20008400000 */
[----:B------:R-:W-:Y:S02]  /*8210*/  HADD2.F32 R12, -RZ, R22.H1_H1 ;  /* 0x30000016ff0c7230 */ /* 0x000fe40000004100 */
[----:B------:R-:W-:Y:S01]  /*8220*/  FMUL R131, R131, UR37 ;  /* 0x0000002583837c20 */ /* 0x000fe20008400000 */
[--C-:B------:R-:W-:Y:S02]  /*8230*/  HADD2.F32 R15, -RZ, R23.reuse.H0_H0 ;  /* 0x20000017ff0f7230 */ /* 0x100fe40000004100 */
[----:B------:R-:W-:Y:S01]  /*8240*/  FFMA R130, R3, UR45, R130 ;  /* 0x0000002d03827c23 */ /* 0x000fe20008000082 */
[----:B------:R-:W-:Y:S02]  /*8250*/  HADD2.F32 R17, -RZ, R23.H1_H1 ;  /* 0x30000017ff117230 */ /* 0x000fe40000004100 */
[----:B------:R-:W-:Y:S01]  /*8260*/  FFMA R131, R12, UR45, R131 ;  /* 0x0000002d0c837c23 */ /* 0x000fe20008000083 */
[----:B------:R-:W-:Y:S01]  /*8270*/  FFMA R132, R13, UR45, R132 ;  /* 0x0000002d0d847c23 */ /* 0x000fe20008000084 */
[----:B------:R-:W-:Y:S01]  /*8280*/  FFMA R133, R14, UR45, R133 ;  /* 0x0000002d0e857c23 */ /* 0x000fe20008000085 */
[--C-:B------:R-:W-:Y:S02]  /*8290*/  HADD2.F32 R23, -RZ, R5.reuse.H0_H0 ;  /* 0x20000005ff177230 */ /* 0x100fe40000004100 */
[----:B------:R-:W-:Y:S01]  /*82a0*/  FMUL R134, R134, UR37 ;  /* 0x0000002586867c20 */ /* 0x000fe20008400000 */
[----:B------:R-:W-:Y:S01]  /*82b0*/  F2FP.SATFINITE.E4M3.F32.PACK_AB_MERGE_C R130, R131, R130, RZ ;  /* 0x000000828382723e */ /* 0x000fe200048070ff */
[--C-:B------:R-:W-:Y:S02]  /*82c0*/  HADD2.F32 R21, -RZ, R136.reuse.H0_H0 ;  /* 0x20000088ff157230 */ /* 0x100fe40000004100 */
[----:B------:R-:W-:Y:S01]  /*82d0*/  FMUL R135, R135, UR37 ;  /* 0x0000002587877c20 */ /* 0x000fe20008400000 */
[----:B------:R-:W-:Y:S01]  /*82e0*/  FFMA R134, R15, UR45, R134 ;  /* 0x0000002d0f867c23 */ /* 0x000fe20008000086 */
[----:B------:R-:W-:Y:S01]  /*82f0*/  F2FP.SATFINITE.E4M3.F32.PACK_AB_MERGE_C R128, R129, R128, R130 ;  /* 0x000000808180723e */ /* 0x000fe20004807082 */
[----:B------:R-:W-:Y:S02]  /*8300*/  HADD2.F32 R22, -RZ, R136.H1_H1 ;  /* 0x30000088ff167230 */ /* 0x000fe40000004100 */
[----:B------:R-:W-:Y:S01]  /*8310*/  FFMA R135, R17, UR45, R135 ;  /* 0x0000002d11877c23 */ /* 0x000fe20008000087 */
[----:B------:R-:W-:Y:S01]  /*8320*/  FFMA R120, R19, UR45, R120 ;  /* 0x0000002d13787c23 */ /* 0x000fe20008000078 */
[----:B------:R-:W-:Y:S01]  /*8330*/  FFMA R121, R20, UR45, R121 ;  /* 0x0000002d14797c23 */ /* 0x000fe20008000079 */
[----:B------:R-:W-:Y:S01]  /*8340*/  HADD2.F32 R136, -RZ, R5.H1_H1 ;  /* 0x30000005ff887230 */ /* 0x000fe20000004100 */
[-C--:B------:R-:W-:Y:S01]  /*8350*/  F2FP.F16.E4M3.UNPACK_B R5, R142.reuse ;  /* 0x0000008eff05723e */ /* 0x080fe200020006ff */
[--C-:B------:R-:W-:Y:S01]  /*8360*/  HADD2.F32 R137, -RZ, R4.reuse.H0_H0 ;  /* 0x20000004ff897230 */ /* 0x100fe20000004100 */
[----:B------:R-:W-:Y:S01]  /*8370*/  F2FP.F16.E4M3.UNPACK_B R142, R142.H1 ;  /* 0x0000008eff8e723e */ /* 0x000fe200030006ff */
[----:B------:R-:W-:Y:S01]  /*8380*/  HADD2.F32 R138, -RZ, R4.H1_H1 ;  /* 0x30000004ff8a7230 */ /* 0x000fe20000004100 */
[----:B------:R-:W-:Y:S01]  /*8390*/  F2FP.F16.E4M3.UNPACK_B R4, R143.H1 ;  /* 0x0000008fff04723e */ /* 0x000fe200030006ff */
[--C-:B------:R-:W-:Y:S01]  /*83a0*/  HADD2.F32 R139, -RZ, R5.reuse.H0_H0 ;  /* 0x20000005ff8b7230 */ /* 0x100fe20000004100 */
[----:B------:R-:W-:Y:S01]  /*83b0*/  F2FP.SATFINITE.E4M3.F32.PACK_AB_MERGE_C R134, R135, R134, RZ ;  /* 0x000000868786723e */ /* 0x000fe200048070ff */
[----:B------:R-:W-:Y:S01]  /*83c0*/  HADD2.F32 R140, -RZ, R5.H1_H1 ;  /* 0x30000005ff8c7230 */ /* 0x000fe20000004100 */
[-C--:B------:R-:W-:Y:S01]  /*83d0*/  F2FP.F16.E4M3.UNPACK_B R5, R150.reuse ;  /* 0x00000096ff05723e */ /* 0x080fe200020006ff */
[----:B------:R-:W-:Y:S01]  /*83e0*/  HADD2.F32 R143, -RZ, R6.H0_H0 ;  /* 0x20000006ff8f7230 */ /* 0x000fe20000004100 */
[-C--:B------:R-:W-:Y:S01]  /*83f0*/  F2FP.F16.E4M3.UNPACK_B R6, R151.reuse ;  /* 0x00000097ff06723e */ /* 0x080fe200020006ff */
[----:B------:R-:W-:Y:S01]  /*8400*/  HADD2.F32 R145, -RZ, R4.H0_H0 ;  /* 0x20000004ff917230 */ /* 0x000fe20000004100 */
[----:B------:R-:W-:Y:S01]  /*8410*/  F2FP.F16.E4M3.UNPACK_B R150, R150.H1 ;  /* 0x00000096ff96723e */ /* 0x000fe200030006ff */
[--C-:B------:R-:W-:Y:S01]  /*8420*/  HADD2.F32 R147, -RZ, R5.reuse.H0_H0 ;  /* 0x20000005ff937230 */ /* 0x100fe20000004100 */
[----:B------:R-:W-:Y:S01]  /*8430*/  F2FP.SATFINITE.E4M3.F32.PACK_AB_MERGE_C R129, R133, R132, R134 ;  /* 0x000000848581723e */ /* 0x000fe20004807086 */
[----:B------:R-:W-:Y:S01]  /*8440*/  HADD2.F32 R148, -RZ, R5.H1_H1 ;  /* 0x30000005ff947230 */ /* 0x000fe20000004100 */
[-C--:B------:R-:W-:Y:S01]  /*8450*/  F2FP.F16.E4M3.UNPACK_B R5, R158.reuse ;  /* 0x0000009eff05723e */ /* 0x080fe200020006ff */
[----:B------:R-:W-:Y:S01]  /*8460*/  HADD2.F32 R152, -RZ, R6.H1_H1 ;  /* 0x30000006ff987230 */ /* 0x000fe20000004100 */
[----:B------:R-:W-:Y:S01]  /*8470*/  F2FP.F16.E4M3.UNPACK_B R158, R158.H1 ;  /* 0x0000009eff9e723e */ /* 0x000fe200030006ff */
[----:B------:R-:W-:Y:S01]  /*8480*/  HADD2.F32 R146, -RZ, R4.H1_H1 ;  /* 0x30000004ff927230 */ /* 0x000fe20000004100 */
[----:B------:R-:W-:Y:S01]  /*8490*/  F2FP.F16.E4M3.UNPACK_B R4, R151.H1 ;  /* 0x00000097ff04723e */ /* 0x000fe200030006ff */
[----:B------:R-:W-:Y:S01]  /*84a0*/  HADD2.F32 R151, -RZ, R6.H0_H0 ;  /* 0x20000006ff977230 */ /* 0x000fe20000004100 */
[-C--:B------:R-:W-:Y:S01]  /*84b0*/  F2FP.F16.E4M3.UNPACK_B R6, R159.reuse ;  /* 0x0000009fff06723e */ /* 0x080fe200020006ff */
[--C-:B------:R-:W-:Y:S02]  /*84c0*/  HADD2.F32 R155, -RZ, R5.reuse.H0_H0 ;  /* 0x20000005ff9b7230 */ /* 0x100fe40000004100 */
[----:B------:R-:W-:Y:S01]  /*84d0*/  FMUL R122, R122, UR37 ;  /* 0x000000257a7a7c20 */ /* 0x000fe20008400000 */
[----:B------:R-:W-:Y:S01]  /*84e0*/  HADD2.F32 R156, -RZ, R5.H1_H1 ;  /* 0x30000005ff9c7230 */ /* 0x000fe20000004100 */
[-C--:B------:R-:W-:Y:S01]  /*84f0*/  F2FP.F16.E4M3.UNPACK_B R5, R166.reuse ;  /* 0x000000a6ff05723e */ /* 0x080fe200020006ff */
[----:B------:R-:W-:Y:S01]  /*8500*/  HADD2.F32 R160, -RZ, R6.H1_H1 ;  /* 0x30000006ffa07230 */ /* 0x000fe20000004100 */
[----:B------:R-:W-:Y:S01]  /*8510*/  F2FP.F16.E4M3.UNPACK_B R166, R166.H1 ;  /* 0x000000a6ffa6723e */ /* 0x000fe200030006ff */
[----:B------:R-:W-:Y:S01]  /*8520*/  FFMA R122, R21, UR45, R122 ;  /* 0x0000002d157a7c23 */ /* 0x000fe2000800007a */
[--C-:B------:R-:W-:Y:S02]  /*8530*/  HADD2.F32 R153, -RZ, R4.reuse.H0_H0 ;  /* 0x20000004ff997230 */ /* 0x100fe40000004100 */
[----:B------:R-:W-:Y:S01]  /*8540*/  FMUL R123, R123, UR37 ;  /* 0x000000257b7b7c20 */ /* 0x000fe20008400000 */
[--C-:B------:R-:W-:Y:S02]  /*8550*/  HADD2.F32 R163, -RZ, R5.reuse.H0_H0 ;  /* 0x20000005ffa37230 */ /* 0x100fe40000004100 */
[----:B------:R-:W-:Y:S01]  /*8560*/  FMUL R126, R126, UR37 ;  /* 0x000000257e7e7c20 */ /* 0x000fe20008400000 */
[----:B------:R-:W-:Y:S01]  /*8570*/  HADD2.F32 R164, -RZ, R5.H1_H1 ;  /* 0x30000005ffa47230 */ /* 0x000fe20000004100 */
[-C--:B------:R-:W-:Y:S01]  /*8580*/  F2FP.F16.E4M3.UNPACK_B R5, R174.reuse ;  /* 0x000000aeff05723e */ /* 0x080fe200020006ff */
[----:B------:R-:W-:Y:S01]  /*8590*/  FFMA R123, R22, UR45, R123 ;  /* 0x0000002d167b7c23 */ /* 0x000fe2000800007b */
[----:B------:R-:W-:Y:S01]  /*85a0*/  F2FP.F16.E4M3.UNPACK_B R174, R174.H1 ;  /* 0x000000aeffae723e */ /* 0x000fe200030006ff */
[----:B------:R-:W-:Y:S01]  /*85b0*/  FFMA R124, R23, UR45, R124 ;  /* 0x0000002d177c7c23 */ /* 0x000fe2000800007c */
[----:B------:R-:W-:Y:S01]  /*85c0*/  FFMA R125, R136, UR45, R125 ;  /* 0x0000002d887d7c23 */ /* 0x000fe2000800007d */
[--C-:B------:R-:W-:Y:S01]  /*85d0*/  HADD2.F32 R171, -RZ, R5.reuse.H0_H0 ;  /* 0x20000005ffab7230 */ /* 0x100fe20000004100 */
[----:B------:R-:W-:Y:S01]  /*85e0*/  F2FP.SATFINITE.E4M3.F32.PACK_AB_MERGE_C R122, R123, R122, RZ ;  /* 0x0000007a7b7a723e */ /* 0x000fe200048070ff */
[----:B------:R-:W-:Y:S01]  /*85f0*/  HADD2.F32 R172, -RZ, R5.H1_H1 ;  /* 0x30000005ffac7230 */ /* 0x000fe20000004100 */
[-C--:B------:R-:W-:Y:S01]  /*8600*/  F2FP.F16.E4M3.UNPACK_B R5, R182.reuse ;  /* 0x000000b6ff05723e */ /* 0x080fe200020006ff */
[----:B------:R-:W-:Y:S01]  /*8610*/  FFMA R126, R137, UR45, R126 ;  /* 0x0000002d897e7c23 */ /* 0x000fe2000800007e */
[----:B------:R-:W-:Y:S01]  /*8620*/  F2FP.F16.E4M3.UNPACK_B R182, R182.H1 ;  /* 0x000000b6ffb6723e */ /* 0x000fe200030006ff */
[----:B------:R-:W-:Y:S01]  /*8630*/  HADD2.F32 R154, -RZ, R4.H1_H1 ;  /* 0x30000004ff9a7230 */ /* 0x000fe20000004100 */
[----:B------:R-:W-:Y:S01]  /*8640*/  F2FP.F16.E4M3.UNPACK_B R4, R159.H1 ;  /* 0x0000009fff04723e */ /* 0x000fe200030006ff */
[----:B------:R-:W-:Y:S01]  /*8650*/  HADD2.F32 R159, -RZ, R6.H0_H0 ;  /* 0x20000006ff9f7230 */ /* 0x000fe20000004100 */
[-C--:B------:R-:W-:Y:S01]  /*8660*/  F2FP.F16.E4M3.UNPACK_B R6, R167.reuse ;  /* 0x000000a7ff06723e */ /* 0x080fe200020006ff */
[--C-:B------:R-:W-:Y:S01]  /*8670*/  HADD2.F32 R179, -RZ, R5.reuse.H0_H0 ;  /* 0x20000005ffb37230 */ /* 0x100fe20000004100 */
[----:B------:R-:W-:Y:S01]  /*8680*/  F2FP.SATFINITE.E4M3.F32.PACK_AB_MERGE_C R120, R121, R120, R122 ;  /* 0x000000787978723e */ /* 0x000fe2000480707a */
[----:B------:R-:W-:Y:S01]  /*8690*/  HADD2.F32 R180, -RZ, R5.H1_H1 ;  /* 0x30000005ffb47230 */ /* 0x000fe20000004100 */
[-C--:B------:R-:W-:Y:S01]  /*86a0*/  F2FP.F16.E4M3.UNPACK_B R5, R190.reuse ;  /* 0x000000beff05723e */ /* 0x080fe200020006ff */
[----:B------:R-:W-:Y:S01]  /*86b0*/  HADD2.F32 R168, -RZ, R6.H1_H1 ;  /* 0x30000006ffa87230 */ /* 0x000fe20000004100 */
[----:B------:R-:W-:Y:S01]  /*86c0*/  F2FP.F16.E4M3.UNPACK_B R190, R190.H1 ;  /* 0x000000beffbe723e */ /* 0x000fe200030006ff */
[----:B------:R-:W-:Y:S01]  /*86d0*/  FMUL R127, R127, UR37 ;  /* 0x000000257f7f7c20 */ /* 0x000fe20008400000 */
[----:B------:R-:W-:Y:S02]  /*86e0*/  HADD2.F32 R161, -RZ, R4.H0_H0 ;  /* 0x20000004ffa17230 */ /* 0x000fe40000004100 */
[----:B------:R-:W-:Y:S01]  /*86f0*/  FMUL R114, R114, UR37 ;  /* 0x0000002572727c20 */ /* 0x000fe20008400000 */
[--C-:B------:R-:W-:Y:S02]  /*8700*/  HADD2.F32 R187, -RZ, R5.reuse.H0_H0 ;  /* 0x20000005ffbb7230 */ /* 0x100fe40000004100 */
        /* <DEDUP_REMOVED lines=8> */
[----:B------:R-:W-:Y:S01]  /*8790*/  F2FP.SATFINITE.E4M3.F32.PACK_AB_MERGE_C R121, R127, R126, RZ ;  /* 0x0000007e7f79723e */ /* 0x000fe200048070ff */
[----:B------:R-:W-:Y:S01]  /*87a0*/  FMUL R115, R115, UR37 ;  /* 0x0000002573737c20 */ /* 0x000fe20008400000 */
[----:B------:R-:W-:Y:S01]  /*87b0*/  FFMA R114, R141, UR45, R114 ;  /* 0x0000002d8d727c23 */ /* 0x000fe20008000072 */
[----:B------:R-:W-:Y:S01]  /*87c0*/  FMUL R118, R118, UR37 ;  /* 0x0000002576767c20 */ /* 0x000fe20008400000 */
[----:B------:R-:W-:Y:S01]  /*87d0*/  F2FP.SATFINITE.E4M3.F32.PACK_AB_MERGE_C R121, R125, R124, R121 ;  /* 0x0000007c7d79723e */ /* 0x000fe20004807079 */
[----:B------:R-:W-:Y:S01]  /*87e0*/  FFMA R115, R142, UR45, R115 ;  /* 0x0000002d8e737c23 */ /* 0x000fe20008000073 */
[----:B------:R-:W-:Y:S01]  /*87f0*/  FMUL R119, R119, UR37 ;  /* 0x0000002577777c20 */ /* 0x000fe20008400000 */
[----:B------:R-:W-:Y:S01]  /*8800*/  FFMA R116, R143, UR45, R116 ;  /* 0x0000002d8f747c23 */ /* 0x000fe20008000074 */
[----:B------:R-:W-:Y:S01]  /*8810*/  FFMA R117, R144, UR45, R117 ;  /* 0x0000002d90757c23 */ /* 0x000fe20008000075 */
[--C-:B------:R-:W-:Y:S01]  /*8820*/  HADD2.F32 R195, -RZ, R5.reuse.H0_H0 ;  /* 0x20000005ffc37230 */ /* 0x100fe20000004100 */
[----:B------:R-:W-:Y:S01]  /*8830*/  F2FP.SATFINITE.E4M3.F32.PACK_AB_MERGE_C R114, R115, R114, RZ ;  /* 0x000000727372723e */ /* 0x000fe200048070ff */
[--C-:B------:R-:W-:Y:S02]  /*8840*/  HADD2.F32 R149, -RZ, R150.reuse.H0_H0 ;  /* 0x20000096ff957230 */ /* 0x100fe40000004100 */
[----:B------:R-:W-:Y:S01]  /*8850*/  FFMA R118, R145, UR45, R118 ;  /* 0x0000002d91767c23 */ /* 0x000fe20008000076 */
[----:B------:R-:W-:Y:S01]  /*8860*/  FMUL R106, R106, UR37 ;  /* 0x000000256a6a7c20 */ /* 0x000fe20008400000 */
[----:B------:R-:W-:Y:S01]  /*8870*/  F2FP.SATFINITE.E4M3.F32.PACK_AB_MERGE_C R112, R113, R112, R114 ;  /* 0x000000707170723e */ /* 0x000fe20004807072 */
[----:B------:R-:W-:Y:S02]  /*8880*/  HADD2.F32 R150, -RZ, R150.H1_H1 ;  /* 0x30000096ff967230 */ /* 0x000fe40000004100 */
[----:B------:R-:W-:Y:S01]  /*8890*/  FFMA R119, R146, UR45, R119 ;  /* 0x0000002d92777c23 */ /* 0x000fe20008000077 */
[----:B------:R-:W-:Y:S01]  /*88a0*/  FMUL R107, R107, UR37 ;  /* 0x000000256b6b7c20 */ /* 0x000fe20008400000 */
[----:B------:R-:W-:Y:S01]  /*88b0*/  FFMA R104, R147, UR45, R104 ;  /* 0x0000002d93687c23 */ /* 0x000fe20008000068 */
[----:B------:R-:W-:Y:S01]  /*88c0*/  FFMA R105, R148, UR45, R105 ;  /* 0x0000002d94697c23 */ /* 0x000fe20008000069 */
[----:B------:R-:W-:Y:S01]  /*88d0*/  HADD2.F32 R196, -RZ, R5.H1_H1 ;  /* 0x30000005ffc47230 */ /* 0x000fe20000004100 */
[-C--:B------:R-:W-:Y:S01]  /*88e0*/  F2FP.F16.E4M3.UNPACK_B R5, R206.reuse ;  /* 0x000000ceff05723e */ /* 0x080fe200020006ff */
[----:B------:R-:W-:Y:S01]  /*88f0*/  FFMA R106, R149, UR45, R106 ;  /* 0x0000002d956a7c23 */ /* 0x000fe2000800006a */
[----:B------:R-:W-:Y:S01]  /*8900*/  F2FP.F16.E4M3.UNPACK_B R206, R206.H1 ;  /* 0x000000ceffce723e */ /* 0x000fe200030006ff */
[----:B------:R-:W-:Y:S01]  /*8910*/  FMUL R110, R110, UR37 ;  /* 0x000000256e6e7c20 */ /* 0x000fe20008400000 */
[----:B------:R-:W-:Y:S01]  /*8920*/  F2FP.SATFINITE.E4M3.F32.PACK_AB_MERGE_C R118, R119, R118, RZ ;  /* 0x000000767776723e */ /* 0x000fe200048070ff */
[----:B------:R-:W-:Y:S01]  /*8930*/  FFMA R107, R150, UR45, R107 ;  /* 0x0000002d966b7c23 */ /* 0x000fe2000800006b */
[----:B------:R-:W-:Y:S01]  /*8940*/  FMUL R111, R111, UR37 ;  /* 0x000000256f6f7c20 */ /* 0x000fe20008400000 */
[----:B------:R-:W-:Y:S01]  /*8950*/  FFMA R108, R151, UR45, R108 ;  /* 0x0000002d976c7c23 */ /* 0x000fe2000800006c */
[----:B------:R-:W-:Y:S01]  /*8960*/  F2FP.SATFINITE.E4M3.F32.PACK_AB_MERGE_C R113, R117, R116, R118 ;  /* 0x000000747571723e */ /* 0x000fe20004807076 */
[----:B------:R-:W-:Y:S01]  /*8970*/  HADD2.F32 R162, -RZ, R4.H1_H1 ;  /* 0x30000004ffa27230 */ /* 0x000fe20000004100 */
[----:B------:R-:W-:Y:S01]  /*8980*/  F2FP.F16.E4M3.UNPACK_B R4, R167.H1 ;  /* 0x000000a7ff04723e */ /* 0x000fe200030006ff */
[----:B------:R-:W-:Y:S01]  /*8990*/  FFMA R109, R152, UR45, R109 ;  /* 0x0000002d986d7c23 */ /* 0x000fe2000800006d */
        /* <DEDUP_REMOVED lines=10> */
[----:B------:R-:W-:Y:S01]  /*8a40*/  HADD2.F32 R167, -RZ, R6.H0_H0 ;  /* 0x20000006ffa77230 */ /* 0x000fe20000004100 */
[-C--:B------:R-:W-:Y:S01]  /*8a50*/  F2FP.F16.E4M3.UNPACK_B R6, R175.reuse ;  /* 0x000000afff06723e */ /* 0x080fe200020006ff */
[----:B------:R-:W-:Y:S01]  /*8a60*/  FFMA R98, R157, UR45, R98 ;  /* 0x0000002d9d627c23 */ /* 0x000fe20008000062 */
[----:B------:R-:W-:Y:S01]  /*8a70*/  F2FP.SATFINITE.E4M3.F32.PACK_AB_MERGE_C R110, R111, R110, RZ ;  /* 0x0000006e6f6e723e */ /* 0x000fe200048070ff */
[--C-:B------:R-:W-:Y:S02]  /*8a80*/  HADD2.F32 R169, -RZ, R4.reuse.H0_H0 ;  /* 0x20000004ffa97230 */ /* 0x100fe40000004100 */
[----:B------:R-:W-:Y:S01]  /*8a90*/  FMUL R102, R102, UR37 ;  /* 0x0000002566667c20 */ /* 0x000fe20008400000 */
[----:B------:R-:W-:Y:S01]  /*8aa0*/  HADD2.F32 R170, -RZ, R4.H1_H1 ;  /* 0x30000004ffaa7230 */ /* 0x000fe20000004100 */
[----:B------:R-:W-:Y:S01]  /*8ab0*/  F2FP.F16.E4M3.UNPACK_B R4, R175.H1 ;  /* 0x000000afff04723e */ /* 0x000fe200030006ff */
[----:B------:R-:W-:Y:S01]  /*8ac0*/  FFMA R99, R158, UR45, R99 ;  /* 0x0000002d9e637c23 */ /* 0x000fe20008000063 */
[----:B------:R-:W-:Y:S01]  /*8ad0*/  F2FP.SATFINITE.E4M3.F32.PACK_AB_MERGE_C R105, R109, R108, R110 ;  /* 0x0000006c6d69723e */ /* 0x000fe2000480706e */
[----:B------:R-:W-:Y:S01]  /*8ae0*/  FMUL R103, R103, UR37 ;  /* 0x0000002567677c20 */ /* 0x000fe20008400000 */
[----:B------:R-:W-:Y:S01]  /*8af0*/  FFMA R100, R159, UR45, R100 ;  /* 0x0000002d9f647c23 */ /* 0x000fe20008000064 */
        /* <DEDUP_REMOVED lines=10> */
[--C-:B------:R-:W-:Y:S02]  /*8ba0*/  HADD2.F32 R175, -RZ, R6.reuse.H0_H0 ;  /* 0x20000006ffaf7230 */ /* 0x100fe40000004100 */
[----:B------:R-:W-:Y:S01]  /*8bb0*/  FFMA R89, R164, UR45, R89 ;  /* 0x0000002da4597c23 */ /* 0x000fe20008000059 */
[----:B------:R-:W-:Y:S01]  /*8bc0*/  F2FP.SATFINITE.E4M3.F32.PACK_AB_MERGE_C R102, R103, R102, RZ ;  /* 0x000000666766723e */ /* 0x000fe200048070ff */
[----:B------:R-:W-:Y:S01]  /*8bd0*/  HADD2.F32 R176, -RZ, R6.H1_H1 ;  /* 0x30000006ffb07230 */ /* 0x000fe20000004100 */
[-C--:B------:R-:W-:Y:S01]  /*8be0*/  F2FP.F16.E4M3.UNPACK_B R6, R183.reuse ;  /* 0x000000b7ff06723e */ /* 0x080fe200020006ff */
[--C-:B------:R-:W-:Y:S01]  /*8bf0*/  HADD2.F32 R177, -RZ, R4.reuse.H0_H0 ;  /* 0x20000004ffb17230 */ /* 0x100fe20000004100 */
[----:B------:R-:W-:Y:S01]  /*8c00*/  F2FP.SATFINITE.E4M3.F32.PACK_AB_MERGE_C R97, R101, R100, R102 ;  /* 0x000000646561723e */ /* 0x000fe20004807066 */
[----:B------:R-:W-:Y:S01]  /*8c10*/  HADD2.F32 R178, -RZ, R4.H1_H1 ;  /* 0x30000004ffb27230 */ /* 0x000fe20000004100 */
[----:B------:R-:W-:Y:S01]  /*8c20*/  F2FP.F16.E4M3.UNPACK_B R4, R183.H1 ;  /* 0x000000b7ff04723e */ /* 0x000fe200030006ff */
[----:B------:R-:W-:Y:S01]  /*8c30*/  FFMA R90, R165, UR45, R90 ;  /* 0x0000002da55a7c23 */ /* 0x000fe2000800005a */
[----:B------:R-:W-:Y:S01]  /*8c40*/  FMUL R94, R94, UR37 ;  /* 0x000000255e5e7c20 */ /* 0x000fe20008400000 */
[----:B------:R-:W-:Y:S01]  /*8c50*/  FFMA R91, R166, UR45, R91 ;  /* 0x0000002da65b7c23 */ /* 0x000fe2000800005b */
[----:B------:R-:W-:Y:S01]  /*8c60*/  FMUL R95, R95, UR37 ;  /* 0x000000255f5f7c20 */ /* 0x000fe20008400000 */
[----:B------:R-:W-:Y:S01]  /*8c70*/  FFMA R92, R167, UR45, R92 ;  /* 0x0000002da75c7c23 */ /* 0x000fe2000800005c */
[----:B------:R-:W-:Y:S01]  /*8c80*/  FFMA R93, R168, UR45, R93 ;  /* 0x0000002da85d7c23 */ /* 0x000fe2000800005d */
[----:B------:R-:W-:Y:S01]  /*8c90*/  HADD2.F32 R173, -RZ, R174.H0_H0 ;  /* 0x200000aeffad7230 */ /* 0x000fe20000004100 */
[----:B------:R-:W-:Y:S01]  /*8ca0*/  F2FP.SATFINITE.E4M3.F32.PACK_AB_MERGE_C R90, R91, R90, RZ ;  /* 0x0000005a5b5a723e */ /* 0x000fe200048070ff */
[--C-:B------:R-:W-:Y:S02]  /*8cb0*/  HADD2.F32 R183, -RZ, R6.reuse.H0_H0 ;  /* 0x20000006ffb77230 */ /* 0x100fe40000004100 */
[----:B------:R-:W-:Y:S01]  /*8cc0*/  FFMA R94, R169, UR45, R94 ;  /* 0x0000002da95e7c23 */ /* 0x000fe2000800005e */
[----:B------:R-:W-:Y:S01]  /*8cd0*/  HADD2.F32 R184, -RZ, R6.H1_H1 ;  /* 0x30000006ffb87230 */ /* 0x000fe20000004100 */
[-C--:B------:R-:W-:Y:S01]  /*8ce0*/  F2FP.F16.E4M3.UNPACK_B R6, R191.reuse ;  /* 0x000000bfff06723e */ /* 0x080fe200020006ff */
[--C-:B------:R-:W-:Y:S01]  /*8cf0*/  HADD2.F32 R185, -RZ, R4.reuse.H0_H0 ;  /* 0x20000004ffb97230 */ /* 0x100fe20000004100 */
[----:B------:R-:W-:Y:S01]  /*8d00*/  F2FP.SATFINITE.E4M3.F32.PACK_AB_MERGE_C R88, R89, R88, R90 ;  /* 0x000000585958723e */ /* 0x000fe2000480705a */
[----:B------:R-:W-:Y:S01]  /*8d10*/  HADD2.F32 R186, -RZ, R4.H1_H1 ;  /* 0x30000004ffba7230 */ /* 0x000fe20000004100 */
[----:B------:R-:W-:Y:S01]  /*8d20*/  F2FP.F16.E4M3.UNPACK_B R4, R191.H1 ;  /* 0x000000bfff04723e */ /* 0x000fe200030006ff */
[----:B------:R-:W-:Y:S01]  /*8d30*/  FMUL R82, R82, UR37 ;  /* 0x0000002552527c20 */ /* 0x000fe20008400000 */
[----:B------:R-:W-:Y:S02]  /*8d40*/  HADD2.F32 R174, -RZ, R174.H1_H1 ;  /* 0x300000aeffae7230 */ /* 0x000fe40000004100 */
[----:B------:R-:W-:Y:S01]  /*8d50*/  FFMA R95, R170, UR45, R95 ;  /* 0x0000002daa5f7c23 */ /* 0x000fe2000800005f */
[----:B------:R-:W-:Y:S01]  /*8d60*/  FMUL R83, R83, UR37 ;  /* 0x0000002553537c20 */ /* 0x000fe20008400000 */
[----:B------:R-:W-:Y:S01]  /*8d70*/  FFMA R80, R171, UR45, R80 ;  /* 0x0000002dab507c23 */ /* 0x000fe20008000050 */
[----:B------:R-:W-:Y:S01]  /*8d80*/  FFMA R81, R172, UR45, R81 ;  /* 0x0000002dac517c23 */ /* 0x000fe20008000051 */
[----:B------:R-:W-:Y:S01]  /*8d90*/  FFMA R82, R173, UR45, R82 ;  /* 0x0000002dad527c23 */ /* 0x000fe20008000052 */
[----:B------:R-:W-:Y:S01]  /*8da0*/  F2FP.SATFINITE.E4M3.F32.PACK_AB_MERGE_C R94, R95, R94, RZ ;  /* 0x0000005e5f5e723e */ /* 0x000fe200048070ff */
[----:B------:R-:W-:Y:S01]  /*8db0*/  FMUL R86, R86, UR37 ;  /* 0x0000002556567c20 */ /* 0x000fe20008400000 */
[----:B------:R-:W-:Y:S01]  /*8dc0*/  FFMA R83, R174, UR45, R83 ;  /* 0x0000002dae537c23 */ /* 0x000fe20008000053 */
[----:B------:R-:W-:Y:S01]  /*8dd0*/  FMUL R87, R87, UR37 ;  /* 0x0000002557577c20 */ /* 0x000fe20008400000 */
[----:B------:R-:W-:Y:S01]  /*8de0*/  F2FP.SATFINITE.E4M3.F32.PACK_AB_MERGE_C R89, R93, R92, R94 ;  /* 0x0000005c5d59723e */ /* 0x000fe2000480705e */
[----:B------:R-:W-:Y:S01]  /*8df0*/  FFMA R84, R175, UR45, R84 ;  /* 0x0000002daf547c23 */ /* 0x000fe20008000054 */
[--C-:B------:R-:W-:Y:S01]  /*8e00*/  HADD2.F32 R191, -RZ, R6.reuse.H0_H0 ;  /* 0x20000006ffbf7230 */ /* 0x100fe20000004100 */
        /* <DEDUP_REMOVED lines=8> */
[--C-:B------:R-:W-:Y:S02]  /*8e90*/  HADD2.F32 R181, -RZ, R182.reuse.H0_H0 ;  /* 0x200000b6ffb57230 */ /* 0x100fe40000004100 */
[----:B------:R-:W-:Y:S01]  /*8ea0*/  FFMA R86, R177, UR45, R86 ;  /* 0x0000002db1567c23 */ /* 0x000fe20008000056 */
[----:B------:R-:W-:Y:S01]  /*8eb0*/  FMUL R74, R74, UR37 ;  /* 0x000000254a4a7c20 */ /* 0x000fe20008400000 */
[----:B------:R-:W-:Y:S02]  /*8ec0*/  HADD2.F32 R182, -RZ, R182.H1_H1 ;  /* 0x300000b6ffb67230 */ /* 0x000fe40000004100 */
[----:B------:R-:W-:Y:S01]  /*8ed0*/  FFMA R87, R178, UR45, R87 ;  /* 0x0000002db2577c23 */ /* 0x000fe20008000057 */
[----:B------:R-:W-:Y:S01]  /*8ee0*/  FMUL R75, R75, UR37 ;  /* 0x000000254b4b7c20 */ /* 0x000fe20008400000 */
[----:B------:R-:W-:Y:S01]  /*8ef0*/  FFMA R72, R179, UR45, R72 ;  /* 0x0000002db3487c23 */ /* 0x000fe20008000048 */
[----:B------:R-:W-:Y:S01]  /*8f00*/  FFMA R73, R180, UR45, R73 ;  /* 0x0000002db4497c23 */ /* 0x000fe20008000049 */
[--C-:B------:R-:W-:Y:S01]  /*8f10*/  HADD2.F32 R199, -RZ, R6.reuse.H0_H0 ;  /* 0x20000006ffc77230 */ /* 0x100fe20000004100 */
[----:B------:R-:W-:Y:S01]  /*8f20*/  F2FP.SATFINITE.E4M3.F32.PACK_AB_MERGE_C R86, R87, R86, RZ ;  /* 0x000000565756723e */ /* 0x000fe200048070ff */
[----:B------:R-:W-:Y:S02]  /*8f30*/  HADD2.F32 R200, -RZ, R6.H1_H1 ;  /* 0x30000006ffc87230 */ /* 0x000fe40000004100 */
[----:B------:R-:W-:Y:S01]  /*8f40*/  FFMA R74, R181, UR45, R74 ;  /* 0x0000002db54a7c23 */ /* 0x000fe2000800004a */
[--C-:B------:R-:W-:Y:S02]  /*8f50*/  HADD2.F32 R203, -RZ, R5.reuse.H0_H0 ;  /* 0x20000005ffcb7230 */ /* 0x100fe40000004100 */
[----:B------:R-:W-:Y:S01]  /*8f60*/  FMUL R78, R78, UR37 ;  /* 0x000000254e4e7c20 */ /* 0x000fe20008400000 */
[----:B------:R-:W-:Y:S02]  /*8f70*/  HADD2.F32 R204, -RZ, R5.H1_H1 ;  /* 0x30000005ffcc7230 */ /* 0x000fe40000004100 */
[----:B------:R-:W-:Y:S01]  /*8f80*/  FFMA R75, R182, UR45, R75 ;  /* 0x0000002db64b7c23 */ /* 0x000fe2000800004b */
[--C-:B------:R-:W-:Y:S01]  /*8f90*/  HADD2.F32 R201, -RZ, R4.reuse.H0_H0 ;  /* 0x20000004ffc97230 */ /* 0x100fe20000004100 */
[-C--:B------:R-:W-:Y:S01]  /*8fa0*/  F2FP.F16.E4M3.UNPACK_B R6, R207.reuse ;  /* 0x000000cfff06723e */ /* 0x080fe200020006ff */
[----:B------:R-:W-:Y:S01]  /*8fb0*/  HADD2.F32 R202, -RZ, R4.H1_H1 ;  /* 0x30000004ffca7230 */ /* 0x000fe20000004100 */
[----:B------:R-:W-:Y:S01]  /*8fc0*/  F2FP.F16.E4M3.UNPACK_B R4, R207.H1 ;  /* 0x000000cfff04723e */ /* 0x000fe200030006ff */
[----:B------:R-:W-:Y:S01]  /*8fd0*/  FMUL R79, R79, UR37 ;  /* 0x000000254f4f7c20 */ /* 0x000fe20008400000 */
[----:B------:R-:W-:Y:S01]  /*8fe0*/  F2FP.F16.E4M3.UNPACK_B R5, R214 ;  /* 0x000000d6ff05723e */ /* 0x000fe200020006ff */
[----:B------:R-:W-:Y:S01]  /*8ff0*/  FFMA R76, R183, UR45, R76 ;  /* 0x0000002db74c7c23 */ /* 0x000fe2000800004c */
        /* <DEDUP_REMOVED lines=8> */
[--C-:B------:R-:W-:Y:S02]  /*9080*/  HADD2.F32 R207, -RZ, R6.reuse.H0_H0 ;  /* 0x20000006ffcf7230 */ /* 0x100fe40000004100 */
[----:B------:R-:W-:Y:S01]  /*9090*/  FFMA R65, R188, UR45, R65 ;  /* 0x0000002dbc417c23 */ /* 0x000fe20008000041 */
[----:B------:R-:W-:Y:S01]  /*90a0*/  HADD2.F32 R208, -RZ, R6.H1_H1 ;  /* 0x30000006ffd07230 */ /* 0x000fe20000004100 */
[-C--:B------:R-:W-:Y:S01]  /*90b0*/  F2FP.F16.E4M3.UNPACK_B R6, R215.reuse ;  /* 0x000000d7ff06723e */ /* 0x080fe200020006ff */
[--C-:B------:R-:W-:Y:S02]  /*90c0*/  HADD2.F32 R211, -RZ, R5.reuse.H0_H0 ;  /* 0x20000005ffd37230 */ /* 0x100fe40000004100 */
[----:B------:R-:W-:Y:S01]  /*90d0*/  FFMA R66, R189, UR45, R66 ;  /* 0x0000002dbd427c23 */ /* 0x000fe20008000042 */
[----:B------:R-:W-:Y:S01]  /*90e0*/  HADD2.F32 R212, -RZ, R5.H1_H1 ;  /* 0x30000005ffd47230 */ /* 0x000fe20000004100 */
[----:B------:R-:W-:Y:S01]  /*90f0*/  F2FP.F16.E4M3.UNPACK_B R5, R222 ;  /* 0x000000deff05723e */ /* 0x000fe200020006ff */
[--C-:B------:R-:W-:Y:S02]  /*9100*/  HADD2.F32 R209, -RZ, R4.reuse.H0_H0 ;  /* 0x20000004ffd17230 */ /* 0x100fe40000004100 */
[----:B------:R-:W-:Y:S01]  /*9110*/  FMUL R70, R70, UR37 ;  /* 0x0000002546467c20 */ /* 0x000fe20008400000 */
[----:B------:R-:W-:Y:S01]  /*9120*/  HADD2.F32 R210, -RZ, R4.H1_H1 ;  /* 0x30000004ffd27230 */ /* 0x000fe20000004100 */
[----:B------:R-:W-:Y:S01]  /*9130*/  F2FP.F16.E4M3.UNPACK_B R4, R215.H1 ;  /* 0x000000d7ff04723e */ /* 0x000fe200030006ff */
[----:B------:R-:W-:Y:S01]  /*9140*/  FFMA R67, R190, UR45, R67 ;  /* 0x0000002dbe437c23 */ /* 0x000fe20008000043 */
[----:B------:R-:W-:Y:S01]  /*9150*/  FMUL R71, R71, UR37 ;  /* 0x0000002547477c20 */ /* 0x000fe20008400000 */
[----:B------:R-:W-:Y:S01]  /*9160*/  FFMA R68, R191, UR45, R68 ;  /* 0x0000002dbf447c23 */ /* 0x000fe20008000044 */
[----:B------:R-:W-:Y:S01]  /*9170*/  FFMA R69, R192, UR45, R69 ;  /* 0x0000002dc0457c23 */ /* 0x000fe20008000045 */
[----:B------:R-:W-:Y:S02]  /*9180*/  HADD2.F32 R197, -RZ, R198.H0_H0 ;  /* 0x200000c6ffc57230 */ /* 0x000fe40000004100 */
[----:B------:R-:W-:Y:S01]  /*9190*/  FFMA R70, R193, UR45, R70 ;  /* 0x0000002dc1467c23 */ /* 0x000fe20008000046 */
[--C-:B------:R-:W-:Y:S02]  /*91a0*/  HADD2.F32 R215, -RZ, R6.reuse.H0_H0 ;  /* 0x20000006ffd77230 */ /* 0x100fe40000004100 */
[----:B------:R-:W-:Y:S01]  /*91b0*/  FMUL R58, R58, UR37 ;  /* 0x000000253a3a7c20 */ /* 0x000fe20008400000 */
[----:B------:R-:W-:Y:S01]  /*91c0*/  HADD2.F32 R216, -RZ, R6.H1_H1 ;  /* 0x30000006ffd87230 */ /* 0x000fe20000004100 */
[-C--:B------:R-:W-:Y:S01]  /*91d0*/  F2FP.F16.E4M3.UNPACK_B R6, R223.reuse ;  /* 0x000000dfff06723e */ /* 0x080fe200020006ff */
[--C-:B------:R-:W-:Y:S02]  /*91e0*/  HADD2.F32 R217, -RZ, R4.reuse.H0_H0 ;  /* 0x20000004ffd97230 */ /* 0x100fe40000004100 */
[----:B------:R-:W-:Y:S01]  /*91f0*/  FFMA R71, R194, UR45, R71 ;  /* 0x0000002dc2477c23 */ /* 0x000fe20008000047 */
[----:B------:R-:W-:Y:S01]  /*9200*/  HADD2.F32 R218, -RZ, R4.H1_H1 ;  /* 0x30000004ffda7230 */ /* 0x000fe20000004100 */
[----:B------:R-:W-:Y:S01]  /*9210*/  F2FP.F16.E4M3.UNPACK_B R4, R223.H1 ;  /* 0x000000dfff04723e */ /* 0x000fe200030006ff */
[--C-:B------:R-:W-:Y:S02]  /*9220*/  HADD2.F32 R219, -RZ, R5.reuse.H0_H0 ;  /* 0x20000005ffdb7230 */ /* 0x100fe40000004100 */
[----:B------:R-:W-:Y:S01]  /*9230*/  FMUL R59, R59, UR37 ;  /* 0x000000253b3b7c20 */ /* 0x000fe20008400000 */
[----:B------:R-:W-:Y:S01]  /*9240*/  HADD2.F32 R220, -RZ, R5.H1_H1 ;  /* 0x30000005ffdc7230 */ /* 0x000fe20000004100 */
[----:B------:R-:W-:Y:S01]  /*9250*/  F2FP.F16.E4M3.UNPACK_B R5, R230 ;  /* 0x000000e6ff05723e */ /* 0x000fe200020006ff */
[----:B------:R-:W-:Y:S02]  /*9260*/  HADD2.F32 R198, -RZ, R198.H1_H1 ;  /* 0x300000c6ffc67230 */ /* 0x000fe40000004100 */
[----:B------:R-:W-:Y:S01]  /*9270*/  FFMA R56, R195, UR45, R56 ;  /* 0x0000002dc3387c23 */ /* 0x000fe20008000038 */
[----:B------:R-:W-:Y:S01]  /*9280*/  FFMA R57, R196, UR45, R57 ;  /* 0x0000002dc4397c23 */ /* 0x000fe20008000039 */
[----:B------:R-:W-:Y:S01]  /*9290*/  FFMA R58, R197, UR45, R58 ;  /* 0x0000002dc53a7c23 */ /* 0x000fe2000800003a */
[----:B------:R-:W-:Y:S01]  /*92a0*/  FMUL R62, R62, UR37 ;  /* 0x000000253e3e7c20 */ /* 0x000fe20008400000 */
[----:B------:R-:W-:Y:S01]  /*92b0*/  FFMA R59, R198, UR45, R59 ;  /* 0x0000002dc63b7c23 */ /* 0x000fe2000800003b */
[----:B------:R-:W-:Y:S01]  /*92c0*/  FMUL R63, R63, UR37 ;  /* 0x000000253f3f7c20 */ /* 0x000fe20008400000 */
[--C-:B------:R-:W-:Y:S02]  /*92d0*/  HADD2.F32 R223, -RZ, R6.reuse.H0_H0 ;  /* 0x20000006ffdf7230 */ /* 0x100fe40000004100 */
[----:B------:R-:W-:Y:S01]  /*92e0*/  FFMA R60, R199, UR45, R60 ;  /* 0x0000002dc73c7c23 */ /* 0x000fe2000800003c */
[----:B------:R-:W-:Y:S01]  /*92f0*/  HADD2.F32 R224, -RZ, R6.H1_H1 ;  /* 0x30000006ffe07230 */ /* 0x000fe20000004100 */
[-C--:B------:R-:W-:Y:S01]  /*9300*/  F2FP.F16.E4M3.UNPACK_B R6, R231.reuse ;  /* 0x000000e7ff06723e */ /* 0x080fe200020006ff */
[--C-:B------:R-:W-:Y:S02]  /*9310*/  HADD2.F32 R225, -RZ, R4.reuse.H0_H0 ;  /* 0x20000004ffe17230 */ /* 0x100fe40000004100 */
[----:B------:R-:W-:Y:S01]  /*9320*/  FFMA R61, R200, UR45, R61 ;  /* 0x0000002dc83d7c23 */ /* 0x000fe2000800003d */
[----:B------:R-:W-:Y:S01]  /*9330*/  HADD2.F32 R226, -RZ, R4.H1_H1 ;  /* 0x30000004ffe27230 */ /* 0x000fe20000004100 */
[----:B------:R-:W-:Y:S01]  /*9340*/  F2FP.F16.E4M3.UNPACK_B R4, R231.H1 ;  /* 0x000000e7ff04723e */ /* 0x000fe200030006ff */
[--C-:B------:R-:W-:Y:S02]  /*9350*/  HADD2.F32 R227, -RZ, R5.reuse.H0_H0 ;  /* 0x20000005ffe37230 */ /* 0x100fe40000004100 */
[----:B------:R-:W-:Y:S01]  /*9360*/  FFMA R62, R201, UR45, R62 ;  /* 0x0000002dc93e7c23 */ /* 0x000fe2000800003e */
[----:B------:R-:W-:Y:S01]  /*9370*/  HADD2.F32 R228, -RZ, R5.H1_H1 ;  /* 0x30000005ffe47230 */ /* 0x000fe20000004100 */
[----:B------:R-:W-:Y:S01]  /*9380*/  F2FP.F16.E4M3.UNPACK_B R5, R240 ;  /* 0x000000f0ff05723e */ /* 0x000fe200020006ff */
[--C-:B------:R-:W-:Y:S02]  /*9390*/  HADD2.F32 R205, -RZ, R206.reuse.H0_H0 ;  /* 0x200000ceffcd7230 */ /* 0x100fe40000004100 */
[----:B------:R-:W-:Y:S01]  /*93a0*/  FMUL R50, R50, UR37 ;  /* 0x0000002532327c20 */ /* 0x000fe20008400000 */
[----:B------:R-:W-:Y:S02]  /*93b0*/  HADD2.F32 R206, -RZ, R206.H1_H1 ;  /* 0x300000ceffce7230 */ /* 0x000fe40000004100 */
[----:B------:R-:W-:Y:S01]  /*93c0*/  FFMA R63, R202, UR45, R63 ;  /* 0x0000002dca3f7c23 */ /* 0x000fe2000800003f */
[----:B------:R-:W-:Y:S01]  /*93d0*/  FMUL R51, R51, UR37 ;  /* 0x0000002533337c20 */ /* 0x000fe20008400000 */
[--C-:B------:R-:W-:Y:S01]  /*93e0*/  HADD2.F32 R231, -RZ, R6.reuse.H0_H0 ;  /* 0x20000006ffe77230 */ /* 0x100fe20000004100 */
[----:B------:R-:W-:Y:S01]  /*93f0*/  F2FP.SATFINITE.E4M3.F32.PACK_AB_MERGE_C R81, R85, R84, R86 ;  /* 0x000000545551723e */ /* 0x000fe20004807056 */
[----:B------:R-:W-:Y:S02]  /*9400*/  HADD2.F32 R232, -RZ, R6.H1_H1 ;  /* 0x30000006ffe87230 */ /* 0x000fe40000004100 */
[----:B------:R-:W-:Y:S01]  /*9410*/  FFMA R48, R203, UR45, R48 ;  /* 0x0000002dcb307c23 */ /* 0x000fe20008000030 */
[--C-:B------:R-:W-:Y:S02]  /*9420*/  HADD2.F32 R233, -RZ, R4.reuse.H0_H0 ;  /* 0x20000004ffe97230 */ /* 0x100fe40000004100 */
[----:B------:R-:W-:Y:S01]  /*9430*/  FFMA R49, R204, UR45, R49 ;  /* 0x0000002dcc317c23 */ /* 0x000fe20008000031 */
[----:B------:R-:W-:Y:S01]  /*9440*/  HADD2.F32 R234, -RZ, R4.H1_H1 ;  /* 0x30000004ffea7230 */ /* 0x000fe20000004100 */
[----:B------:R-:W-:Y:S01]  /*9450*/  F2FP.SATFINITE.E4M3.F32.PACK_AB_MERGE_C R74, R75, R74, RZ ;  /* 0x0000004a4b4a723e */ /* 0x000fe200048070ff */
[--C-:B------:R-:W-:Y:S01]  /*9460*/  HADD2.F32 R235, -RZ, R5.reuse.H0_H0 ;  /* 0x20000005ffeb7230 */ /* 0x100fe20000004100 */
[----:B------:R-:W-:Y:S01]  /*9470*/  F2FP.SATFINITE.E4M3.F32.PACK_AB_MERGE_C R66, R67, R66, RZ ;  /* 0x000000424342723e */ /* 0x000fe200048070ff */
[----:B------:R-:W-:Y:S01]  /*9480*/  HADD2.F32 R236, -RZ, R5.H1_H1 ;  /* 0x30000005ffec7230 */ /* 0x000fe20000004100 */
[----:B------:R-:W-:Y:S01]  /*9490*/  F2FP.SATFINITE.E4M3.F32.PACK_AB_MERGE_C R72, R73, R72, R74 ;  /* 0x000000484948723e */ /* 0x000fe2000480704a */
[----:B------:R-:W-:Y:S01]  /*94a0*/  LDTM.16dp32bit_t0_t15.x8 R4, tmem[UR4+0xe0] ;  /* 0x0000e004000479ee */ /* 0x000fe20008980000 */
[----:B------:R-:W2:Y:S01]  /*94b0*/  LDTM.16dp32bit_t16_t31.x8 R4, tmem[UR4+0xe8] ;  /* 0x0000e804000479ee */ /* 0x000ea200089a0000 */
[----:B------:R-:W-:Y:S01]  /*94c0*/  F2FP.F16.E4M3.UNPACK_B R240, R240.H1 ;  /* 0x000000f0fff0723e */ /* 0x000fe200030006ff */
[----:B------:R-:W-:Y:S01]  /*94d0*/  NOP ;  /* 0x0000000000007918 */ /* 0x000fe20000000000 */
[----:B------:R-:W-:Y:S01]  /*94e0*/  F2FP.F16.E4M3.UNPACK_B R214, R214.H1 ;  /* 0x000000d6ffd6723e */ /* 0x000fe200030006ff */
[----:B------:R-:W-:Y:S01]  /*94f0*/  UIADD3 UR4, UPT, UPT, UR47, 0x80, URZ ;  /* 0x000000802f047890 */ /* 0x000fe2000fffe0ff */
[----:B------:R-:W-:Y:S01]  /*9500*/  F2FP.SATFINITE.E4M3.F32.PACK_AB_MERGE_C R64, R65, R64, R66 ;  /* 0x000000404140723e */ /* 0x000fe20004807042 */
[----:B------:R-:W-:Y:S01]  /*9510*/  FFMA R50, R205, UR45, R50 ;  /* 0x0000002dcd327c23 */ /* 0x000fe20008000032 */
[----:B------:R-:W-:Y:S01]  /*9520*/  F2FP.SATFINITE.E4M3.F32.PACK_AB_MERGE_C R58, R59, R58, RZ ;  /* 0x0000003a3b3a723e */ /* 0x000fe200048070ff */
[----:B------:R-:W-:Y:S01]  /*9530*/  FFMA R51, R206, UR45, R51 ;  /* 0x0000002dce337c23 */ /* 0x000fe20008000033 */
[----:B------:R-:W-:Y:S01]  /*9540*/  FFMA R52, R207, UR45, R52 ;  /* 0x0000002dcf347c23 */ /* 0x000fe20008000034 */
[----:B------:R-:W-:Y:S01]  /*9550*/  FFMA R53, R208, UR45, R53 ;  /* 0x0000002dd0357c23 */ /* 0x000fe20008000035 */
[----:B------:R-:W-:Y:S01]  /*9560*/  F2FP.SATFINITE.E4M3.F32.PACK_AB_MERGE_C R56, R57, R56, R58 ;  /* 0x000000383938723e */ /* 0x000fe2000480703a */
[----:B------:R-:W-:Y:S01]  /*9570*/  FMUL R54, R54, UR37 ;  /* 0x0000002536367c20 */ /* 0x000fe20008400000 */
[----:B------:R-:W-:Y:S01]  /*9580*/  F2FP.SATFINITE.E4M3.F32.PACK_AB_MERGE_C R50, R51, R50, RZ ;  /* 0x000000323332723e */ /* 0x000fe200048070ff */
[----:B------:R-:W-:Y:S01]  /*9590*/  FMUL R55, R55, UR37 ;  /* 0x0000002537377c20 */ /* 0x000fe20008400000 */
[----:B------:R-:W-:Y:S01]  /*95a0*/  F2FP.SATFINITE.E4M3.F32.PACK_AB_MERGE_C R73, R79, R78, RZ ;  /* 0x0000004e4f49723e */ /* 0x000fe200048070ff */
[----:B------:R-:W-:Y:S01]  /*95b0*/  FFMA R54, R209, UR45, R54 ;  /* 0x0000002dd1367c23 */ /* 0x000fe20008000036 */
[----:B------:R-:W-:Y:S01]  /*95c0*/  F2FP.SATFINITE.E4M3.F32.PACK_AB_MERGE_C R48, R49, R48, R50 ;  /* 0x000000303130723e */ /* 0x000fe20004807032 */
[----:B------:R-:W-:Y:S01]  /*95d0*/  FFMA R55, R210, UR45, R55 ;  /* 0x0000002dd2377c23 */ /* 0x000fe20008000037 */
[----:B------:R-:W-:Y:S01]  /*95e0*/  F2FP.SATFINITE.E4M3.F32.PACK_AB_MERGE_C R73, R77, R76, R73 ;  /* 0x0000004c4d49723e */ /* 0x000fe20004807049 */
[----:B------:R-:W-:Y:S01]  /*95f0*/  FFMA R40, R211, UR45, R40 ;  /* 0x0000002dd3287c23 */ /* 0x000fe20008000028 */
[----:B------:R-:W-:Y:S01]  /*9600*/  FFMA R41, R212, UR45, R41 ;  /* 0x0000002dd4297c23 */ /* 0x000fe20008000029 */
[----:B------:R-:W-:Y:S01]  /*9610*/  F2FP.SATFINITE.E4M3.F32.PACK_AB_MERGE_C R70, R71, R70, RZ ;  /* 0x000000464746723e */ /* 0x000fe200048070ff */
[----:B------:R-:W-:Y:S01]  /*9620*/  HADD2.F32 R213, -RZ, R214.H0_H0 ;  /* 0x200000d6ffd57230 */ /* 0x000fe20000004100 */
[----:B-1----:R-:W-:Y:S01]  /*9630*/  UPRMT UR4, UR5, 0x654, UR4 ;  /* 0x0000065405047896 */ /* 0x002fe20008000004 */
[----:B------:R-:W-:Y:S01]  /*9640*/  F2FP.SATFINITE.E4M3.F32.PACK_AB_MERGE_C R62, R63, R62, RZ ;  /* 0x0000003e3f3e723e */ /* 0x000fe200048070ff */
[----:B--2---:R-:W-:Y:S01]  /*9650*/  FMUL R4, R4, UR37 ;  /* 0x0000002504047c20 */ /* 0x004fe20008400000 */
[----:B------:R-:W-:Y:S01]  /*9660*/  F2FP.SATFINITE.E4M3.F32.PACK_AB_MERGE_C R65, R69, R68, R70 ;  /* 0x000000444541723e */ /* 0x000fe20004807046 */
[----:B------:R-:W-:Y:S01]  /*9670*/  FMUL R5, R5, UR37 ;  /* 0x0000002505057c20 */ /* 0x000fe20008400000 */
[----:B------:R-:W-:Y:S01]  /*9680*/  F2FP.SATFINITE.E4M3.F32.PACK_AB_MERGE_C R57, R61, R60, R62 ;  /* 0x0000003c3d39723e */ /* 0x000fe2000480703e */
[----:B------:R-:W-:Y:S01]  /*9690*/  FMUL R8, R8, UR37 ;  /* 0x0000002508087c20 */ /* 0x000fe20008400000 */
[----:B------:R-:W-:Y:S01]  /*96a0*/  F2FP.SATFINITE.E4M3.F32.PACK_AB_MERGE_C R54, R55, R54, RZ ;  /* 0x000000363736723e */ /* 0x000fe200048070ff */
[----:B------:R-:W-:Y:S01]  /*96b0*/  FMUL R9, R9, UR37 ;  /* 0x0000002509097c20 */ /* 0x000fe20008400000 */
[----:B------:R-:W-:Y:S01]  /*96c0*/  SYNCS.ARRIVE.TRANS64.RED.A1T0 RZ, [UR4], RZ ;  /* 0x000000ffffff79a7 */ /* 0x000fe20008100404 */
[--C-:B------:R-:W-:Y:S01]  /*96d0*/  HADD2.F32 R237, -RZ, R240.reuse.H0_H0 ;  /* 0x200000f0ffed7230 */ /* 0x100fe20000004100 */
[----:B------:R-:W-:Y:S01]  /*96e0*/  F2FP.SATFINITE.E4M3.F32.PACK_AB_MERGE_C R49, R53, R52, R54 ;  /* 0x000000343531723e */ /* 0x000fe20004807036 */
[----:B------:R-:W-:Y:S02]  /*96f0*/  HADD2.F32 R238, -RZ, R240.H1_H1 ;  /* 0x300000f0ffee7230 */ /* 0x000fe40000004100 */
[----:B------:R-:W-:Y:S01]  /*9700*/  FMUL R42, R42, UR37 ;  /* 0x000000252a2a7c20 */ /* 0x000fe20008400000 */
[----:B------:R-:W-:Y:S02]  /*9710*/  HADD2.F32 R240, -RZ, R242.H1_H1 ;  /* 0x300000f2fff07230 */ /* 0x000fe40000004100 */
[----:B------:R-:W-:Y:S01]  /*9720*/  FMUL R43, R43, UR37 ;  /* 0x000000252b2b7c20 */ /* 0x000fe20008400000 */
[----:B------:R-:W1:Y:S01]  /*9730*/  S2R R242, SR_TID.X ;  /* 0x0000000000f27919 */ /* 0x000e620000002100 */
[----:B------:R-:W-:Y:S01]  /*9740*/  FFMA R42, R213, UR45, R42 ;  /* 0x0000002dd52a7c23 */ /* 0x000fe2000800002a */
[----:B------:R-:W-:Y:S02]  /*9750*/  HADD2.F32 R214, -RZ, R214.H1_H1 ;  /* 0x300000d6ffd67230 */ /* 0x000fe40000004100 */
[----:B------:R-:W-:Y:S01]  /*9760*/  FMUL R46, R46, UR37 ;  /* 0x000000252e2e7c20 */ /* 0x000fe20008400000 */
[----:B------:R-:W-:Y:S01]  /*9770*/  FMUL R47, R47, UR37 ;  /* 0x000000252f2f7c20 */ /* 0x000fe20008400000 */
[----:B------:R-:W-:Y:S01]  /*9780*/  FMUL R34, R34, UR37 ;  /* 0x0000002522227c20 */ /* 0x000fe20008400000 */
[----:B------:R-:W-:Y:S01]  /*9790*/  FMUL R35, R35, UR37 ;  /* 0x0000002523237c20 */ /* 0x000fe20008400000 */
[----:B------:R-:W-:Y:S01]  /*97a0*/  FFMA R43, R214, UR45, R43 ;  /* 0x0000002dd62b7c23 */ /* 0x000fe2000800002b */
[----:B------:R-:W-:Y:S01]  /*97b0*/  FFMA R44, R215, UR45, R44 ;  /* 0x0000002dd72c7c23 */ /* 0x000fe2000800002c */
[----:B------:R-:W-:Y:S01]  /*97c0*/  FFMA R45, R216, UR45, R45 ;  /* 0x0000002dd82d7c23 */ /* 0x000fe2000800002d */
[----:B------:R-:W-:Y:S01]  /*97d0*/  FFMA R46, R217, UR45, R46 ;  /* 0x0000002dd92e7c23 */ /* 0x000fe2000800002e */
[----:B------:R-:W-:Y:S01]  /*97e0*/  FFMA R47, R218, UR45, R47 ;  /* 0x0000002dda2f7c23 */ /* 0x000fe2000800002f */
[----:B------:R-:W-:Y:S01]  /*97f0*/  FFMA R32, R219, UR45, R32 ;  /* 0x0000002ddb207c23 */ /* 0x000fe20008000020 */
[----:B------:R-:W-:Y:S01]  /*9800*/  FFMA R33, R220, UR45, R33 ;  /* 0x0000002ddc217c23 */ /* 0x000fe20008000021 */
[----:B------:R-:W-:Y:S01]  /*9810*/  F2FP.SATFINITE.E4M3.F32.PACK_AB_MERGE_C R42, R43, R42, RZ ;  /* 0x0000002a2b2a723e */ /* 0x000fe200048070ff */
[----:B------:R-:W-:Y:S01]  /*9820*/  FMUL R38, R38, UR37 ;  /* 0x0000002526267c20 */ /* 0x000fe20008400000 */
[----:B------:R-:W-:Y:S01]  /*9830*/  F2FP.SATFINITE.E4M3.F32.PACK_AB_MERGE_C R46, R47, R46, RZ ;  /* 0x0000002e2f2e723e */ /* 0x000fe200048070ff */
[----:B------:R-:W-:Y:S01]  /*9840*/  FMUL R39, R39, UR37 ;  /* 0x0000002527277c20 */ /* 0x000fe20008400000 */
[----:B------:R-:W-:Y:S01]  /*9850*/  F2FP.SATFINITE.E4M3.F32.PACK_AB_MERGE_C R40, R41, R40, R42 ;  /* 0x000000282928723e */ /* 0x000fe2000480702a */
[----:B------:R-:W-:Y:S01]  /*9860*/  FMUL R26, R26, UR37 ;  /* 0x000000251a1a7c20 */ /* 0x000fe20008400000 */
[----:B------:R-:W-:Y:S01]  /*9870*/  F2FP.SATFINITE.E4M3.F32.PACK_AB_MERGE_C R41, R45, R44, R46 ;  /* 0x0000002c2d29723e */ /* 0x000fe2000480702e */
        /* <DEDUP_REMOVED lines=9> */
[----:B------:R-:W-:Y:S01]  /*9910*/  F2FP.F16.E4M3.UNPACK_B R222, R222.H1 ;  /* 0x000000deffde723e */ /* 0x000fe200030006ff */
[----:B------:R-:W-:Y:S01]  /*9920*/  BSSY.RECONVERGENT B0, `(.L_x_100) ;  /* 0x0000093000007945 */ /* 0x000fe20003800200 */
[C---:B-1----:R-:W-:Y:S02]  /*9930*/  SHF.L.U32 R3, R242.reuse, 0x4, RZ ;  /* 0x00000004f2037819 */ /* 0x042fe400000006ff */
[----:B------:R-:W-:Y:S01]  /*9940*/  F2FP.F16.E4M3.UNPACK_B R230, R230.H1 ;  /* 0x000000e6ffe6723e */ /* 0x000fe200030006ff */
[--C-:B------:R-:W-:Y:S01]  /*9950*/  HADD2.F32 R221, -RZ, R222.reuse.H0_H0 ;  /* 0x200000deffdd7230 */ /* 0x100fe20000004100 */
[----:B------:R-:W-:Y:S01]  /*9960*/  LOP3.LUT R3, R3, 0xf0, RZ, 0xc0, !PT ;  /* 0x000000f003037812 */ /* 0x000fe200078ec0ff */
[----:B------:R-:W-:Y:S01]  /*9970*/  HADD2.F32 R222, -RZ, R222.H1_H1 ;  /* 0x300000deffde7230 */ /* 0x000fe20000004100 */
[----:B------:R-:W-:Y:S01]  /*9980*/  LOP3.LUT P0, RZ, R242, 0x60, RZ, 0xc0, !PT ;  /* 0x00000060f2ff7812 */ /* 0x000fe2000780c0ff */
[--C-:B------:R-:W-:Y:S01]  /*9990*/  HADD2.F32 R229, -RZ, R230.reuse.H0_H0 ;  /* 0x200000e6ffe57230 */ /* 0x100fe20000004100 */
[----:B------:R-:W-:Y:S01]  /*99a0*/  LEA R3, R249, R3, 0x3 ;  /* 0x00000003f9037211 */ /* 0x000fe200078e18ff */
[----:B------:R-:W-:Y:S01]  /*99b0*/  FFMA R34, R221, UR45, R34 ;  /* 0x0000002ddd227c23 */ /* 0x000fe20008000022 */
[----:B------:R-:W-:Y:S01]  /*99c0*/  FFMA R35, R222, UR45, R35 ;  /* 0x0000002dde237c23 */ /* 0x000fe20008000023 */
[----:B------:R-:W-:Y:S01]  /*99d0*/  FFMA R36, R223, UR45, R36 ;  /* 0x0000002ddf247c23 */ /* 0x000fe20008000024 */
[----:B------:R-:W-:Y:S01]  /*99e0*/  FFMA R37, R224, UR45, R37 ;  /* 0x0000002de0257c23 */ /* 0x000fe20008000025 */
[----:B------:R1:W-:Y:S01]  /*99f0*/  STS.64 [R3+UR46+0x3d00], R128 ;  /* 0x003d008003007988 */ /* 0x0003e20008000a2e */
[----:B------:R-:W-:Y:S01]  /*9a00*/  FFMA R38, R225, UR45, R38 ;  /* 0x0000002de1267c23 */ /* 0x000fe20008000026 */
[----:B------:R-:W-:Y:S01]  /*9a10*/  F2FP.SATFINITE.E4M3.F32.PACK_AB_MERGE_C R34, R35, R34, RZ ;  /* 0x000000222322723e */ /* 0x000fe200048070ff */
[----:B------:R-:W-:Y:S01]  /*9a20*/  FFMA R39, R226, UR45, R39 ;  /* 0x0000002de2277c23 */ /* 0x000fe20008000027 */
[----:B------:R-:W-:Y:S01]  /*9a30*/  FFMA R24, R227, UR45, R24 ;  /* 0x0000002de3187c23 */ /* 0x000fe20008000018 */
[----:B------:R-:W-:Y:S01]  /*9a40*/  FFMA R25, R228, UR45, R25 ;  /* 0x0000002de4197c23 */ /* 0x000fe20008000019 */
[----:B------:R1:W-:Y:S01]  /*9a50*/  STS.64 [R3+UR46+0x4100], R120 ;  /* 0x0041007803007988 */ /* 0x0003e20008000a2e */
[----:B------:R-:W-:Y:S01]  /*9a60*/  F2FP.SATFINITE.E4M3.F32.PACK_AB_MERGE_C R32, R33, R32, R34 ;  /* 0x000000202120723e */ /* 0x000fe20004807022 */
[----:B------:R-:W-:Y:S01]  /*9a70*/  FFMA R26, R229, UR45, R26 ;  /* 0x0000002de51a7c23 */ /* 0x000fe2000800001a */
[----:B------:R-:W-:Y:S01]  /*9a80*/  F2FP.SATFINITE.E4M3.F32.PACK_AB_MERGE_C R33, R39, R38, RZ ;  /* 0x000000262721723e */ /* 0x000fe200048070ff */
[----:B------:R-:W-:Y:S02]  /*9a90*/  HADD2.F32 R230, -RZ, R230.H1_H1 ;  /* 0x300000e6ffe67230 */ /* 0x000fe40000004100 */
[----:B------:R1:W-:Y:S01]  /*9aa0*/  STS.64 [R3+UR46+0x4500], R112 ;  /* 0x0045007003007988 */ /* 0x0003e20008000a2e */
[----:B------:R-:W-:Y:S02]  /*9ab0*/  F2FP.SATFINITE.E4M3.F32.PACK_AB_MERGE_C R33, R37, R36, R33 ;  /* 0x000000242521723e */ /* 0x000fe40004807021 */
        /* <DEDUP_REMOVED lines=10> */
[----:B------:R-:W-:Y:S01]  /*9b60*/  FFMA R6, R237, UR45, R6 ;  /* 0x0000002ded067c23 */ /* 0x000fe20008000006 */
[----:B------:R-:W-:Y:S01]  /*9b70*/  F2FP.SATFINITE.E4M3.F32.PACK_AB_MERGE_C R24, R25, R24, R26 ;  /* 0x000000181918723e */ /* 0x000fe2000480701a */
[----:B------:R-:W-:Y:S01]  /*9b80*/  FFMA R7, R238, UR45, R7 ;  /* 0x0000002dee077c23 */ /* 0x000fe20008000007 */
[----:B------:R-:W-:Y:S01]  /*9b90*/  FFMA R8, R239, UR45, R8 ;  /* 0x0000002def087c23 */ /* 0x000fe20008000008 */
[----:B------:R-:W-:Y:S01]  /*9ba0*/  FFMA R9, R240, UR45, R9 ;  /* 0x0000002df0097c23 */ /* 0x000fe20008000009 */
[----:B------:R1:W-:Y:S01]  /*9bb0*/  STS.64 [R3+UR46+0x5100], R88 ;  /* 0x0051005803007988 */ /* 0x0003e20008000a2e */
[----:B------:R-:W-:Y:S01]  /*9bc0*/  FFMA R10, R0, UR45, R10 ;  /* 0x0000002d000a7c23 */ /* 0x000fe2000800000a */
[----:B------:R-:W-:Y:S01]  /*9bd0*/  FFMA R11, R2, UR45, R11 ;  /* 0x0000002d020b7c23 */ /* 0x000fe2000800000b */
[----:B------:R-:W-:Y:S02]  /*9be0*/  F2FP.SATFINITE.E4M3.F32.PACK_AB_MERGE_C R6, R7, R6, RZ ;  /* 0x000000060706723e */ /* 0x000fe400048070ff */
[----:B------:R-:W-:Y:S01]  /*9bf0*/  F2FP.SATFINITE.E4M3.F32.PACK_AB_MERGE_C R30, R31, R30, RZ ;  /* 0x0000001e1f1e723e */ /* 0x000fe200048070ff */
[----:B------:R1:W-:Y:S01]  /*9c00*/  STS.64 [R3+UR46+0x5500], R80 ;  /* 0x0055005003007988 */ /* 0x0003e20008000a2e */
[----:B------:R-:W-:Y:S02]  /*9c10*/  F2FP.SATFINITE.E4M3.F32.PACK_AB_MERGE_C R10, R11, R10, RZ ;  /* 0x0000000a0b0a723e */ /* 0x000fe400048070ff */
[----:B------:R-:W-:Y:S02]  /*9c20*/  F2FP.SATFINITE.E4M3.F32.PACK_AB_MERGE_C R4, R5, R4, R6 ;  /* 0x000000040504723e */ /* 0x000fe40004807006 */
[----:B------:R-:W-:Y:S01]  /*9c30*/  F2FP.SATFINITE.E4M3.F32.PACK_AB_MERGE_C R25, R29, R28, R30 ;  /* 0x0000001c1d19723e */ /* 0x000fe2000480701e */
[----:B------:R1:W-:Y:S01]  /*9c40*/  STS.64 [R3+UR46+0x5900], R72 ;  /* 0x0059004803007988 */ /* 0x0003e20008000a2e */
[----:B------:R-:W-:Y:S05]  /*9c50*/  F2FP.SATFINITE.E4M3.F32.PACK_AB_MERGE_C R5, R9, R8, R10 ;  /* 0x000000080905723e */ /* 0x000fea000480700a */
[----:B------:R1:W-:Y:S06]  /*9c60*/  STS.64 [R3+UR46+0x5d00], R64 ;  /* 0x005d004003007988 */ /* 0x0003ec0008000a2e */
[----:B------:R1:W-:Y:S06]  /*9c70*/  STS.64 [R3+UR46+0x6100], R56 ;  /* 0x0061003803007988 */ /* 0x0003ec0008000a2e */
[----:B------:R1:W-:Y:S06]  /*9c80*/  STS.64 [R3+UR46+0x6500], R48 ;  /* 0x0065003003007988 */ /* 0x0003ec0008000a2e */
[----:B------:R1:W-:Y:S06]  /*9c90*/  STS.64 [R3+UR46+0x6900], R40 ;  /* 0x0069002803007988 */ /* 0x0003ec0008000a2e */
[----:B------:R1:W-:Y:S06]  /*9ca0*/  STS.64 [R3+UR46+0x6d00], R32 ;  /* 0x006d002003007988 */ /* 0x0003ec0008000a2e */
[----:B------:R1:W-:Y:S06]  /*9cb0*/  STS.64 [R3+UR46+0x7100], R24 ;  /* 0x0071001803007988 */ /* 0x0003ec0008000a2e */
[----:B------:R1:W-:Y:S01]  /*9cc0*/  STS.64 [R3+UR46+0x7500], R4 ;  /* 0x0075000403007988 */ /* 0x0003e20008000a2e */
[----:B------:R-:W-:Y:S01]  /*9cd0*/  @!PT LDS RZ, [RZ] ;  /* 0x00000000fffff984 */ /* 0x000fe20000000800 */
[----:B------:R-:W-:Y:S01]  /*9ce0*/  @!PT LDS RZ, [RZ] ;  /* 0x00000000fffff984 */ /* 0x000fe20000000800 */
[----:B------:R-:W-:Y:S01]  /*9cf0*/  @!PT LDS RZ, [RZ] ;  /* 0x00000000fffff984 */ /* 0x000fe20000000800 */
[----:B------:R-:W-:Y:S01]  /*9d00*/  @!PT LDS RZ, [RZ] ;  /* 0x00000000fffff984 */ /* 0x000fe20000000800 */
[----:B------:R2:W-:Y:S06]  /*9d10*/  MEMBAR.ALL.CTA ;  /* 0x0000000000007992 */ /* 0x0005ec0000008000 */
[----:B--2---:R-:W2:Y:S02]  /*9d20*/  FENCE.VIEW.ASYNC.S ;  /* 0x00000000000073c6 */ /* 0x004ea40000000000 */
[----:B--2---:R-:W-:Y:S06]  /*9d30*/  BAR.SYNC.DEFER_BLOCKING 0x1, 0x80 ;  /* 0x0042000000007b1d */ /* 0x004fec0000010000 */
[----:B------:R-:W-:Y:S05]  /*9d40*/  @P0 BRA `(.L_x_101) ;  /* 0x0000000400400947 */ /* 0x000fea0003800000 */
[----:B------:R-:W2:Y:S01]  /*9d50*/  LDCU.64 UR4, c[0x0][0x348] ;  /* 0x00006900ff0477ac */ /* 0x000ea20008000a00 */
[----:B------:R-:W-:Y:S02]  /*9d60*/  R2UR UR7, R243 ;  /* 0x00000000f30772ca */ /* 0x000fe400000e0000 */
[----:B------:R-:W-:Y:S01]  /*9d70*/  R2UR UR6, R244 ;  /* 0x00000000f40672ca */ /* 0x000fe200000e0000 */
[----:B------:R-:W-:Y:S01]  /*9d80*/  UIADD3 UR8, UPT, UPT, UR46, 0x3d00, URZ ;  /* 0x00003d002e087890 */ /* 0x000fe2000fffe0ff */
[----:B------:R-:W-:Y:S01]  /*9d90*/  UMOV UR11, UR36 ;  /* 0x00000024000b7c82 */ /* 0x000fe20008000000 */
[----:B------:R-:W-:Y:S01]  /*9da0*/  UIADD3 UR28, UPT, UPT, UR46, 0x4100, URZ ;  /* 0x000041002e1c7890 */ /* 0x000fe2000fffe0ff */
[----:B------:R-:W-:Y:S01]  /*9db0*/  UMOV UR31, UR36 ;  /* 0x00000024001f7c82 */ /* 0x000fe20008000000 */
[----:B------:R-:W-:Y:S01]  /*9dc0*/  UIADD3 UR56, UPT, UPT, UR46, 0x4500, URZ ;  /* 0x000045002e387890 */ /* 0x000fe2000fffe0ff */
[----:B------:R-:W-:Y:S01]  /*9dd0*/  UMOV UR59, UR36 ;  /* 0x00000024003b7c82 */ /* 0x000fe20008000000 */
[----:B------:R-:W-:Y:S04]  /*9de0*/  UIADD3 UR68, UPT, UPT, UR46, 0x4900, URZ ;  /* 0x000049002e447890 */ /* 0x000fe8000fffe0ff */
[----:B------:R-:W-:Y:S02]  /*9df0*/  UIMAD UR9, UR7, 0xf0, URZ ;  /* 0x000000f0070978a4 */ /* 0x000fe4000f8e02ff */
[----:B------:R-:W-:Y:S02]  /*9e00*/  USHF.L.U32 UR10, UR6, 0x6, URZ ;  /* 0x00000006060a7899 */ /* 0x000fe400080006ff */
[----:B--2---:R-:W-:Y:S02]  /*9e10*/  UIADD3 UR4, UP0, UPT, UR4, 0x680, URZ ;  /* 0x0000068004047890 */ /* 0x004fe4000ff1e0ff */
[----:B------:R-:W-:Y:S02]  /*9e20*/  UIADD3 UR29, UPT, UPT, UR9, 0x10, URZ ;  /* 0x00000010091d7890 */ /* 0x000fe4000fffe0ff */
[----:B------:R-:W-:Y:S01]  /*9e30*/  UIADD3.X UR5, UPT, UPT, URZ, UR5, URZ, UP0, !UPT ;  /* 0x00000005ff057290 */ /* 0x000fe200087fe4ff */
[----:B------:R-:W-:Y:S01]  /*9e40*/  UMOV UR30, UR10 ;  /* 0x0000000a001e7c82 */ /* 0x000fe20008000000 */
[----:B------:R-:W-:Y:S01]  /*9e50*/  UIADD3 UR57, UPT, UPT, UR9, 0x20, URZ ;  /* 0x0000002009397890 */ /* 0x000fe2000fffe0ff */
[----:B------:R-:W-:Y:S01]  /*9e60*/  UMOV UR58, UR10 ;  /* 0x0000000a003a7c82 */ /* 0x000fe20008000000 */
[----:B------:R-:W-:Y:S01]  /*9e70*/  UIADD3 UR69, UPT, UPT, UR9, 0x30, URZ ;  /* 0x0000003009457890 */ /* 0x000fe2000fffe0ff */
[----:B------:R-:W-:Y:S04]  /*9e80*/  UMOV UR71, UR36 ;  /* 0x0000002400477c82 */ /* 0x000fe80008000000 */
[----:B------:R-:W-:Y:S01]  /*9e90*/  UTMASTG.3D [UR8], [UR4] ;  /* 0x00000008040073b5 */ /* 0x000fe20008010000 */
[----:B------:R-:W-:Y:S01]  /*9ea0*/  UMOV UR70, UR10 ;  /* 0x0000000a00467c82 */ /* 0x000fe20008000000 */
[----:B------:R-:W-:Y:S02]  /*9eb0*/  UIADD3 UR20, UPT, UPT, UR46, 0x4d00, URZ ;  /* 0x00004d002e147890 */ /* 0x000fe4000fffe0ff */
[----:B------:R-:W-:Y:S01]  /*9ec0*/  UIADD3 UR21, UPT, UPT, UR9, 0x40, URZ ;  /* 0x0000004009157890 */ /* 0x000fe2000fffe0ff */
[----:B------:R-:W-:Y:S01]  /*9ed0*/  UMOV UR23, UR36 ;  /* 0x0000002400177c82 */ /* 0x000fe20008000000 */
[----:B------:R-:W-:Y:S01]  /*9ee0*/  UMOV UR22, UR10 ;  /* 0x0000000a00167c82 */ /* 0x000fe20008000000 */
[----:B------:R2:W-:Y:S01]  /*9ef0*/  UTMASTG.3D [UR28], [UR4] ;  /* 0x0000001c040073b5 */ /* 0x0005e20008010000 */
[----:B------:R-:W-:Y:S02]  /*9f00*/  UIADD3 UR52, UPT, UPT, UR46, 0x5500, URZ ;  /* 0x000055002e347890 */ /* 0x000fe4000fffe0ff */
[----:B------:R-:W-:Y:S01]  /*9f10*/  UIADD3 UR53, UPT, UPT, UR9, 0x60, URZ ;  /* 0x0000006009357890 */ /* 0x000fe2000fffe0ff */
[----:B------:R-:W-:Y:S01]  /*9f20*/  UMOV UR55, UR36 ;  /* 0x0000002400377c82 */ /* 0x000fe20008000000 */
[----:B------:R-:W-:Y:S01]  /*9f30*/  UMOV UR54, UR10 ;  /* 0x0000000a00367c82 */ /* 0x000fe20008000000 */
[----:B------:R-:W-:Y:S01]  /*9f40*/  UIADD3 UR64, UPT, UPT, UR46, 0x5900, URZ ;  /* 0x000059002e407890 */ /* 0x000fe2000fffe0ff */
[----:B------:R3:W-:Y:S01]  /*9f50*/  UTMASTG.3D [UR56], [UR4] ;  /* 0x00000038040073b5 */ /* 0x0007e20008010000 */
[----:B------:R-:W-:Y:S01]  /*9f60*/  UIADD3 UR65, UPT, UPT, UR9, 0x70, URZ ;  /* 0x0000007009417890 */ /* 0x000fe2000fffe0ff */
[----:B------:R-:W-:Y:S01]  /*9f70*/  UMOV UR67, UR36 ;  /* 0x0000002400437c82 */ /* 0x000fe20008000000 */
[----:B------:R-:W-:Y:S01]  /*9f80*/  UMOV UR66, UR10 ;  /* 0x0000000a00427c82 */ /* 0x000fe20008000000 */
[----:B------:R-:W-:Y:S02]  /*9f90*/  UIADD3 UR16, UPT, UPT, UR46, 0x5d00, URZ ;  /* 0x00005d002e107890 */ /* 0x000fe4000fffe0ff */
[----:B------:R-:W-:Y:S01]  /*9fa0*/  UIADD3 UR17, UPT, UPT, UR9, 0x80, URZ ;  /* 0x0000008009117890 */ /* 0x000fe2000fffe0ff */
[----:B------:R3:W-:Y:S01]  /*9fb0*/  UTMASTG.3D [UR68], [UR4] ;  /* 0x00000044040073b5 */ /* 0x0007e20008010000 */
[----:B------:R-:W-:Y:S01]  /*9fc0*/  UMOV UR19, UR36 ;  /* 0x0000002400137c82 */ /* 0x000fe20008000000 */
[----:B------:R-:W-:Y:S01]  /*9fd0*/  UMOV UR18, UR10 ;  /* 0x0000000a00127c82 */ /* 0x000fe20008000000 */
[----:B------:R-:W-:Y:S02]  /*9fe0*/  UIADD3 UR72, UPT, UPT, UR46, 0x6100, URZ ;  /* 0x000061002e487890 */ /* 0x000fe4000fffe0ff */
[----:B------:R-:W-:Y:S01]  /*9ff0*/  UIADD3 UR73, UPT, UPT, UR9, 0x90, URZ ;  /* 0x0000009009497890 */ /* 0x000fe2000fffe0ff */
[----:B------:R-:W-:Y:S01]  /*a000*/  UMOV UR75, UR36 ;  /* 0x00000024004b7c82 */ /* 0x000fe20008000000 */
[----:B------:R3:W-:Y:S01]  /*a010*/  UTMASTG.3D [UR20], [UR4] ;  /* 0x00000014040073b5 */ /* 0x0007e20008010000 */
[----:B------:R-:W-:Y:S01]  /*a020*/  UMOV UR74, UR10 ;  /* 0x0000000a004a7c82 */ /* 0x000fe20008000000 */
[----:B------:R-:W-:Y:S02]  /*a030*/  UIADD3 UR48, UPT, UPT, UR46, 0x6500, URZ ;  /* 0x000065002e307890 */ /* 0x000fe4000fffe0ff */
[----:B------:R-:W-:Y:S01]  /*a040*/  UIADD3 UR49, UPT, UPT, UR9, 0xa0, URZ ;  /* 0x000000a009317890 */ /* 0x000fe2000fffe0ff */
[----:B------:R-:W-:Y:S01]  /*a050*/  UMOV UR51, UR36 ;  /* 0x0000002400337c82 */ /* 0x000fe20008000000 */
[----:B------:R-:W-:Y:S01]  /*a060*/  UMOV UR50, UR10 ;  /* 0x0000000a00327c82 */ /* 0x000fe20008000000 */
[----:B------:R-:W-:Y:S02]  /*a070*/  UIADD3 UR60, UPT, UPT, UR46, 0x6900, URZ ;  /* 0x000069002e3c7890 */ /* 0x000fe4000fffe0ff */
[----:B--2---:R-:W-:Y:S02]  /*a080*/  UIADD3 UR28, UPT, UPT, UR46, 0x5100, URZ ;  /* 0x000051002e1c7890 */ /* 0x004fe4000fffe0ff */
[----:B------:R-:W-:Y:S02]  /*a090*/  UIADD3 UR29, UPT, UPT, UR9, 0x50, URZ ;  /* 0x00000050091d7890 */ /* 0x000fe4000fffe0ff */
[----:B------:R-:W-:Y:S01]  /*a0a0*/  UIADD3 UR61, UPT, UPT, UR9, 0xb0, URZ ;  /* 0x000000b0093d7890 */ /* 0x000fe2000fffe0ff */
[----:B------:R-:W-:Y:S01]  /*a0b0*/  UMOV UR63, UR36 ;  /* 0x00000024003f7c82 */ /* 0x000fe20008000000 */
[----:B------:R-:W-:Y:S01]  /*a0c0*/  UMOV UR62, UR10 ;  /* 0x0000000a003e7c82 */ /* 0x000fe20008000000 */
[----:B------:R-:W-:Y:S02]  /*a0d0*/  UIADD3 UR32, UPT, UPT, UR46, 0x6d00, URZ ;  /* 0x00006d002e207890 */ /* 0x000fe4000fffe0ff */
[----:B------:R-:W-:Y:S02]  /*a0e0*/  UIADD3 UR33, UPT, UPT, UR9, 0xc0, URZ ;  /* 0x000000c009217890 */ /* 0x000fe4000fffe0ff */
        /* <DEDUP_REMOVED lines=12> */
[----:B------:R3:W-:Y:S01]  /*a1b0*/  UTMASTG.3D [UR64], [UR4] ;  /* 0x00000040040073b5 */ /* 0x0007e20008010000 */
[----:B------:R3:W-:Y:S01]  /*a1c0*/  UTMASTG.3D [UR16], [UR4] ;  /* 0x00000010040073b5 */ /* 0x0007e20008010000 */
[----:B------:R3:W-:Y:S01]  /*a1d0*/  UTMASTG.3D [UR72], [UR4] ;  /* 0x00000048040073b5 */ /* 0x0007e20008010000 */
[----:B------:R3:W-:Y:S01]  /*a1e0*/  UTMASTG.3D [UR48], [UR4] ;  /* 0x00000030040073b5 */ /* 0x0007e20008010000 */
[----:B------:R3:W-:Y:S01]  /*a1f0*/  UTMASTG.3D [UR60], [UR4] ;  /* 0x0000003c040073b5 */ /* 0x0007e20008010000 */
[----:B------:R3:W-:Y:S01]  /*a200*/  UTMASTG.3D [UR32], [UR4] ;  /* 0x00000020040073b5 */ /* 0x0007e20008010000 */
[----:B------:R3:W-:Y:S01]  /*a210*/  UTMASTG.3D [UR24], [UR4] ;  /* 0x00000018040073b5 */ /* 0x0007e20008010000 */
[----:B------:R3:W-:Y:S01]  /*a220*/  UTMASTG.3D [UR12], [UR4] ;  /* 0x0000000c040073b5 */ /* 0x0007e20008010000 */
[----:B------:R0:W-:Y:S01]  /*a230*/  UTMACMDFLUSH ;  /* 0x00000000000079b7 */ /* 0x0001e20000000000 */
[----:B---3--:R-:W-:Y:S04]  /*a240*/  DEPBAR.LE SB0, 0x0 ;  /* 0x000080000000791a */ /* 0x008fe80000000000 */
.L_x_101:
[----:B------:R-:W-:Y:S05]  /*a250*/  BSYNC.RECONVERGENT B0 ;  /* 0x0000000000007941 */ /* 0x000fea0003800200 */
.L_x_100:
[----:B-1----:R-:W2:Y:S01]  /*a260*/  LDL R5, [R1] ;  /* 0x0000000001057983 */ /* 0x002ea20000100800 */
[----:B------:R-:W-:Y:S02]  /*a270*/  R2UR UR4, R246 ;  /* 0x00000000f60472ca */ /* 0x000fe400000e0000 */
[----:B------:R-:W-:Y:S01]  /*a280*/  R2UR UR6, R248 ;  /* 0x00000000f80672ca */ /* 0x000fe200000e0000 */
[----:B------:R-:W3:Y:S01]  /*a290*/  LDL R4, [R1+0x4] ;  /* 0x0000040001047983 */ /* 0x000ee20000100800 */
[----:B------:R-:W-:Y:S02]  /*a2a0*/  R2UR UR8, R250 ;  /* 0x00000000fa0872ca */ /* 0x000fe400000e0000 */
[----:B------:R-:W-:Y:S01]  /*a2b0*/  R2UR UR7, R251 ;  /* 0x00000000fb0772ca */ /* 0x000fe200000e0000 */
[----:B------:R-:W-:Y:S01]  /*a2c0*/  BAR.SYNC.DEFER_BLOCKING 0x1, 0x80 ;  /* 0x0042000000007b1d */ /* 0x000fe20000010000 */
[----:B------:R-:W-:Y:S05]  /*a2d0*/  R2UR UR36, R252 ;  /* 0x00000000fc2472ca */ /* 0x000fea00000e0000 */
[----:B------:R-:W-:Y:S02]  /*a2e0*/  UISETP.NE.AND UP2, UPT, UR4, URZ, UPT ;  /* 0x000000ff0400728c */ /* 0x000fe4000bf45270 */
[----:B------:R-:W-:Y:S02]  /*a2f0*/  UIADD3 UR4, UPT, UPT, UR40, 0x1, URZ ;  /* 0x0000000128047890 */ /* 0x000fe4000fffe0ff */
[----:B------:R-:W-:Y:S02]  /*a300*/  UISETP.NE.AND UP0, UPT, UR6, 0x2, UPT ;  /* 0x000000020600788c */ /* 0x000fe4000bf05270 */
[----:B------:R-:W-:Y:S02]  /*a310*/  UISETP.NE.AND UP1, UPT, UR4, 0x4, UPT ;  /* 0x000000040400788c */ /* 0x000fe4000bf25270 */
[----:B------:R-:W-:Y:S02]  /*a320*/  USEL UR18, UR6, URZ, UP0 ;  /* 0x000000ff06127287 */ /* 0x000fe40008000000 */
[----:B------:R-:W-:Y:S02]  /*a330*/  USEL UR6, URZ, 0x1, UP1 ;  /* 0x00000001ff067887 */ /* 0x000fe40008800000 */
[----:B------:R-:W-:Y:S02]  /*a340*/  USEL UR40, UR4, URZ, UP1 ;  /* 0x000000ff04287287 */ /* 0x000fe40008800000 */
[----:B------:R-:W-:Y:S06]  /*a350*/  ULOP3.LUT UR7, UR7, UR6, URZ, 0x3c, !UPT ;  /* 0x0000000607077292 */ /* 0x000fec000f8e3cff */
[----:B------:R-:W-:Y:S01]  /*a360*/  IMAD.U32 R251, RZ, RZ, UR7 ;  /* 0x00000007fffb7e24 */ /* 0x000fe2000f8e00ff */
[----:B---3--:R-:W-:Y:S02]  /*a370*/  R2UR UR5, R4 ;  /* 0x00000000040572ca */ /* 0x008fe400000e0000 */
[----:B--2---:R-:W-:Y:S11]  /*a380*/  R2UR UR9, R5 ;  /* 0x00000000050972ca */ /* 0x004ff600000e0000 */
[----:B------:R-:W-:Y:S02]  /*a390*/  @!UPT UIADD3 URZ, UPT, UPT, URZ, URZ, URZ ;  /* 0x000000fffffff290 */ /* 0x000fe4000fffe0ff */
[----:B------:R-:W-:Y:S02]  /*a3a0*/  UIADD3 UR10, UPT, UPT, UR38, UR9, URZ ;  /* 0x00000009260a7290 */ /* 0x000fe4000fffe0ff */
[----:B------:R-:W-:Y:S02]  /*a3b0*/  UIADD3 UR9, UPT, UPT, UR39, UR5, URZ ;  /* 0x0000000527097290 */ /* 0x000fe4000fffe0ff */
[----:B------:R-:W-:Y:S02]  /*a3c0*/  USEL UR5, URZ, 0x1, UP0 ;  /* 0x00000001ff057887 */ /* 0x000fe40008000000 */
[----:B------:R-:W-:Y:S02]  /*a3d0*/  IMAD.U32 R243, RZ, RZ, UR10 ;  /* 0x0000000afff37e24 */ /* 0x000fe4000f8e00ff */
[----:B------:R-:W-:Y:S01]  /*a3e0*/  IMAD.U32 R244, RZ, RZ, UR9 ;  /* 0x00000009fff47e24 */ /* 0x000fe2000f8e00ff */
[----:B------:R-:W-:Y:S06]  /*a3f0*/  ULOP3.LUT UR8, UR8, UR5, URZ, 0x3c, !UPT ;  /* 0x0000000508087292 */ /* 0x000fec000f8e3cff */
[----:B------:R-:W-:Y:S01]  /*a400*/  IMAD.U32 R250, RZ, RZ, UR8 ;  /* 0x00000008fffa7e24 */ /* 0x000fe2000f8e00ff */
[----:B------:R-:W-:Y:S06]  /*a410*/  BRA.U UP2, `(.L_x_102) ;  /* 0xffffffad02947547 */ /* 0x000fec000b83ffff */
[----:B------:R-:W-:Y:S05]  /*a420*/  EXIT ;  /* 0x000000000000794d */ /* 0x000fea0003800000 */
.L_x_19:
[----:B---3--:R3:W4:Y:S02]  /*a430*/  SYNCS.PHASECHK.TRANS64.TRYWAIT P0, [R2+URZ+0xb0], R3 ;  /* 0x0000b003020075a7 */ /* 0x00872400080011ff */
[----:B----4-:R-:W-:Y:S05]  /*a440*/  @!P0 NANOSLEEP.SYNCS 0x989680 ;  /* 0x009896800000895d */ /* 0x010fea0003900000 */
[----:B------:R-:W4:Y:S02]  /*a450*/  @!P0 SYNCS.PHASECHK.TRANS64 P0, [R2+URZ+0xb0], R3 ;  /* 0x0000b003020085a7 */ /* 0x000f2400080010ff */
[----:B----4-:R-:W-:Y:S05]  /*a460*/  @!P0 BRA `(.L_x_19) ;  /* 0xfffffffc00f08947 */ /* 0x010fea000383ffff */
[----:B------:R-:W-:Y:S05]  /*a470*/  BRA `(.L_x_103) ;  /* 0xffffff7000ac7947 */ /* 0x000fea000383ffff */
.L_x_22:
[----:B------:R-:W-:Y:S07]  /*a480*/  MOV R4, UR33 ;  /* 0x0000002100047c02 */ /* 0x000fee0008000f00 */
.L_x_104:
[----:B-1----:R1:W3:Y:S02]  /*a490*/  SYNCS.PHASECHK.TRANS64.TRYWAIT P0, [R4+URZ+0x10], R2 ;  /* 0x00001002040075a7 */ /* 0x0022e400080011ff */
[----:B---3--:R-:W-:Y:S05]  /*a4a0*/  @!P0 NANOSLEEP.SYNCS 0x989680 ;  /* 0x009896800000895d */ /* 0x008fea0003900000 */
[----:B------:R-:W3:Y:S02]  /*a4b0*/  @!P0 SYNCS.PHASECHK.TRANS64 P0, [R4+URZ+0x10], R2 ;  /* 0x00001002040085a7 */ /* 0x000ee400080010ff */
[----:B---3--:R-:W-:Y:S05]  /*a4c0*/  @!P0 BRA `(.L_x_104) ;  /* 0xfffffffc00f08947 */ /* 0x008fea000383ffff */
[----:B------:R-:W-:Y:S05]  /*a4d0*/  BRA `(.L_x_21) ;  /* 0xffffff7000fc7947 */ /* 0x000fea000383ffff */
.L_x_28:
[----:B------:R-:W-:Y:S07]  /*a4e0*/  MOV R4, UR33 ;  /* 0x0000002100047c02 */ /* 0x000fee0008000f00 */
.L_x_105:
[----:B-1----:R1:W3:Y:S02]  /*a4f0*/  SYNCS.PHASECHK.TRANS64.TRYWAIT P0, [R4+URZ+0x10], R2 ;  /* 0x00001002040075a7 */ /* 0x0022e400080011ff */
[----:B---3--:R-:W-:Y:S05]  /*a500*/  @!P0 NANOSLEEP.SYNCS 0x989680 ;  /* 0x009896800000895d */ /* 0x008fea0003900000 */
[----:B------:R-:W3:Y:S02]  /*a510*/  @!P0 SYNCS.PHASECHK.TRANS64 P0, [R4+URZ+0x10], R2 ;  /* 0x00001002040085a7 */ /* 0x000ee400080010ff */
[----:B---3--:R-:W-:Y:S05]  /*a520*/  @!P0 BRA `(.L_x_105) ;  /* 0xfffffffc00f08947 */ /* 0x008fea000383ffff */
[----:B------:R-:W-:Y:S05]  /*a530*/  BRA `(.L_x_27) ;  /* 0xffffff7400d47947 */ /* 0x000fea000383ffff */
.L_x_32:
[----:B-1----:R1:W3:Y:S02]  /*a540*/  SYNCS.PHASECHK.TRANS64.TRYWAIT P0, [R3+URZ+0x40], R2 ;  /* 0x00004002030075a7 */ /* 0x0022e400080011ff */
[----:B---3--:R-:W-:Y:S05]  /*a550*/  @!P0 NANOSLEEP.SYNCS 0x989680 ;  /* 0x009896800000895d */ /* 0x008fea0003900000 */
[----:B------:R-:W3:Y:S02]  /*a560*/  @!P0 SYNCS.PHASECHK.TRANS64 P0, [R3+URZ+0x40], R2 ;  /* 0x00004002030085a7 */ /* 0x000ee400080010ff */
[----:B---3--:R-:W-:Y:S05]  /*a570*/  @!P0 BRA `(.L_x_32) ;  /* 0xfffffffc00f08947 */ /* 0x008fea000383ffff */
[----:B------:R-:W-:Y:S05]  /*a580*/  BRA `(.L_x_106) ;  /* 0xffffff78008c7947 */ /* 0x000fea000383ffff */
.L_x_36:
[----:B------:R-:W-:-:S07]  /*a590*/  MOV R3, UR4 ;  /* 0x0000000400037c02 */ /* 0x000fce0008000f00 */
.L_x_107:
[----:B-1----:R1:W2:Y:S02]  /*a5a0*/  SYNCS.PHASECHK.TRANS64.TRYWAIT P0, [R3+URZ], R2 ;  /* 0x00000002030075a7 */ /* 0x0022a400080011ff */
[----:B--2---:R-:W-:Y:S05]  /*a5b0*/  @!P0 NANOSLEEP.SYNCS 0x989680 ;  /* 0x009896800000895d */ /* 0x004fea0003900000 */
[----:B------:R-:W2:Y:S02]  /*a5c0*/  @!P0 SYNCS.PHASECHK.TRANS64 P0, [R3+URZ], R2 ;  /* 0x00000002030085a7 */ /* 0x000ea400080010ff */
[----:B--2---:R-:W-:Y:S05]  /*a5d0*/  @!P0 BRA `(.L_x_107) ;  /* 0xfffffffc00f08947 */ /* 0x004fea000383ffff */
[----:B------:R-:W-:Y:S05]  /*a5e0*/  BRA `(.L_x_108) ;  /* 0xffffff8000487947 */ /* 0x000fea000383ffff */
.L_x_39:
[----:B-1----:R1:W3:Y:S02]  /*a5f0*/  SYNCS.PHASECHK.TRANS64.TRYWAIT P0, [R0+URZ+0xa0], R2 ;  /* 0x0000a002000075a7 */ /* 0x0022e400080011ff */
[----:B---3--:R-:W-:Y:S05]  /*a600*/  @!P0 NANOSLEEP.SYNCS 0x989680 ;  /* 0x009896800000895d */ /* 0x008fea0003900000 */
[----:B------:R-:W3:Y:S02]  /*a610*/  @!P0 SYNCS.PHASECHK.TRANS64 P0, [R0+URZ+0xa0], R2 ;  /* 0x0000a002000085a7 */ /* 0x000ee400080010ff */
[----:B---3--:R-:W-:Y:S05]  /*a620*/  @!P0 BRA `(.L_x_39) ;  /* 0xfffffffc00f08947 */ /* 0x008fea000383ffff */
[----:B------:R-:W-:Y:S05]  /*a630*/  BRA `(.L_x_109) ;  /* 0xffffff8000ac7947 */ /* 0x000fea000383ffff */
.L_x_40:
[----:B------:R-:W-:-:S07]  /*a640*/  MOV R3, UR4 ;  /* 0x0000000400037c02 */ /* 0x000fce0008000f00 */
.L_x_110:
[----:B-1----:R1:W3:Y:S02]  /*a650*/  SYNCS.PHASECHK.TRANS64.TRYWAIT P0, [R3+URZ+0x50], R2 ;  /* 0x00005002030075a7 */ /* 0x0022e400080011ff */
[----:B---3--:R-:W-:Y:S05]  /*a660*/  @!P0 NANOSLEEP.SYNCS 0x989680 ;  /* 0x009896800000895d */ /* 0x008fea0003900000 */
[----:B------:R-:W3:Y:S02]  /*a670*/  @!P0 SYNCS.PHASECHK.TRANS64 P0, [R3+URZ+0x50], R2 ;  /* 0x00005002030085a7 */ /* 0x000ee400080010ff */
[----:B---3--:R-:W-:Y:S05]  /*a680*/  @!P0 BRA `(.L_x_110) ;  /* 0xfffffffc00f08947 */ /* 0x008fea000383ffff */
[----:B------:R-:W-:Y:S05]  /*a690*/  BRA `(.L_x_111) ;  /* 0xffffff8000bc7947 */ /* 0x000fea000383ffff */
.L_x_41:
[----:B-1----:R1:W3:Y:S02]  /*a6a0*/  SYNCS.PHASECHK.TRANS64.TRYWAIT P1, [R0+URZ+0x40], R2 ;  /* 0x00004002000075a7 */ /* 0x0022e400080211ff */
[----:B---3--:R-:W-:Y:S05]  /*a6b0*/  @!P1 NANOSLEEP.SYNCS 0x989680 ;  /* 0x009896800000995d */ /* 0x008fea0003900000 */
[----:B------:R-:W3:Y:S02]  /*a6c0*/  @!P1 SYNCS.PHASECHK.TRANS64 P1, [R0+URZ+0x40], R2 ;  /* 0x00004002000095a7 */ /* 0x000ee400080210ff */
[----:B---3--:R-:W-:Y:S05]  /*a6d0*/  @!P1 BRA `(.L_x_41) ;  /* 0xfffffffc00f09947 */ /* 0x008fea000383ffff */
[----:B------:R-:W-:Y:S05]  /*a6e0*/  BRA `(.L_x_112) ;  /* 0xffffff8000ec7947 */ /* 0x000fea000383ffff */
.L_x_44:
[----:B------:R-:W-:-:S07]  /*a6f0*/  MOV R2, UR4 ;  /* 0x0000000400027c02 */ /* 0x000fce0008000f00 */
.L_x_113:
[----:B-1----:R1:W3:Y:S02]  /*a700*/  SYNCS.PHASECHK.TRANS64.TRYWAIT P0, [R2+URZ+0x50], R0 ;  /* 0x00005000020075a7 */ /* 0x0022e400080011ff */
[----:B---3--:R-:W-:Y:S05]  /*a710*/  @!P0 NANOSLEEP.SYNCS 0x989680 ;  /* 0x009896800000895d */ /* 0x008fea0003900000 */
[----:B------:R-:W3:Y:S02]  /*a720*/  @!P0 SYNCS.PHASECHK.TRANS64 P0, [R2+URZ+0x50], R0 ;  /* 0x00005000020085a7 */ /* 0x000ee400080010ff */
[----:B---3--:R-:W-:Y:S05]  /*a730*/  @!P0 BRA `(.L_x_113) ;  /* 0xfffffffc00f08947 */ /* 0x008fea000383ffff */
[----:B------:R-:W-:Y:S05]  /*a740*/  BRA `(.L_x_43) ;  /* 0xffffff8400407947 */ /* 0x000fea000383ffff */
.L_x_51:
[----:B-1----:R1:W3:Y:S02]  /*a750*/  SYNCS.PHASECHK.TRANS64.TRYWAIT P1, [R3+URZ+0x40], R4 ;  /* 0x00004004030075a7 */ /* 0x0022e400080211ff */
[----:B---3--:R-:W-:Y:S05]  /*a760*/  @!P1 NANOSLEEP.SYNCS 0x989680 ;  /* 0x009896800000995d */ /* 0x008fea0003900000 */
[----:B------:R-:W3:Y:S02]  /*a770*/  @!P1 SYNCS.PHASECHK.TRANS64 P1, [R3+URZ+0x40], R4 ;  /* 0x00004004030095a7 */ /* 0x000ee400080210ff */
[----:B---3--:R-:W-:Y:S05]  /*a780*/  @!P1 BRA `(.L_x_51) ;  /* 0xfffffffc00f09947 */ /* 0x008fea000383ffff */
[----:B------:R-:W-:Y:S05]  /*a790*/  BRA `(.L_x_114) ;  /* 0xffffff8800d47947 */ /* 0x000fea000383ffff */
.L_x_52:
[----:B------:R-:W-:-:S07]  /*a7a0*/  MOV R4, UR46 ;  /* 0x0000002e00047c02 */ /* 0x000fce0008000f00 */
.L_x_115:
[----:B-1----:R1:W3:Y:S02]  /*a7b0*/  SYNCS.PHASECHK.TRANS64.TRYWAIT P0, [R4+URZ+0x80], R3 ;  /* 0x00008003040075a7 */ /* 0x0022e400080011ff */
[----:B---3--:R-:W-:Y:S05]  /*a7c0*/  @!P0 NANOSLEEP.SYNCS 0x989680 ;  /* 0x009896800000895d */ /* 0x008fea0003900000 */
[----:B------:R-:W3:Y:S02]  /*a7d0*/  @!P0 SYNCS.PHASECHK.TRANS64 P0, [R4+URZ+0x80], R3 ;  /* 0x00008003040085a7 */ /* 0x000ee400080010ff */
[----:B---3--:R-:W-:Y:S05]  /*a7e0*/  @!P0 BRA `(.L_x_115) ;  /* 0xfffffffc00f08947 */ /* 0x008fea000383ffff */
[----:B------:R-:W-:Y:S05]  /*a7f0*/  BRA `(.L_x_116) ;  /* 0xffffff8c001c7947 */ /* 0x000fea000383ffff */
.L_x_55:
[----:B------:R-:W-:Y:S07]  /*a800*/  MOV R3, UR7 ;  /* 0x0000000700037c02 */ /* 0x000fee0008000f00 */
.L_x_117:
[----:B-1----:R1:W3:Y:S02]  /*a810*/  SYNCS.PHASECHK.TRANS64.TRYWAIT P0, [R3+URZ], R2 ;  /* 0x00000002030075a7 */ /* 0x0022e400080011ff */
[----:B---3--:R-:W-:Y:S05]  /*a820*/  @!P0 NANOSLEEP.SYNCS 0x989680 ;  /* 0x009896800000895d */ /* 0x008fea0003900000 */
[----:B------:R-:W3:Y:S02]  /*a830*/  @!P0 SYNCS.PHASECHK.TRANS64 P0, [R3+URZ], R2 ;  /* 0x00000002030085a7 */ /* 0x000ee400080010ff */
[----:B---3--:R-:W-:Y:S05]  /*a840*/  @!P0 BRA `(.L_x_117) ;  /* 0xfffffffc00f08947 */ /* 0x008fea000383ffff */
[----:B------:R-:W-:Y:S05]  /*a850*/  BRA `(.L_x_54) ;  /* 0xffffff8c00387947 */ /* 0x000fea000383ffff */
.L_x_58:
[----:B------:R-:W-:-:S07]  /*a860*/  MOV R2, UR4 ;  /* 0x0000000400027c02 */ /* 0x000fce0008000f00 */
.L_x_118:
[----:B---3--:R3:W4:Y:S02]  /*a870*/  SYNCS.PHASECHK.TRANS64.TRYWAIT P0, [R2+URZ], R0 ;  /* 0x00000000020075a7 */ /* 0x00872400080011ff */
[----:B----4-:R-:W-:Y:S05]  /*a880*/  @!P0 NANOSLEEP.SYNCS 0x989680 ;  /* 0x009896800000895d */ /* 0x010fea0003900000 */
[----:B------:R-:W4:Y:S02]  /*a890*/  @!P0 SYNCS.PHASECHK.TRANS64 P0, [R2+URZ], R0 ;  /* 0x00000000020085a7 */ /* 0x000f2400080010ff */
[----:B----4-:R-:W-:Y:S05]  /*a8a0*/  @!P0 BRA `(.L_x_118) ;  /* 0xfffffffc00f08947 */ /* 0x010fea000383ffff */
[----:B------:R-:W-:Y:S05]  /*a8b0*/  BRA `(.L_x_119) ;  /* 0xffffff9000687947 */ /* 0x000fea000383ffff */
.L_x_59:
[----:B------:R-:W-:-:S07]  /*a8c0*/  MOV R3, UR5 ;  /* 0x0000000500037c02 */ /* 0x000fce0008000f00 */
.L_x_120:
[----:B-1----:R1:W3:Y:S02]  /*a8d0*/  SYNCS.PHASECHK.TRANS64.TRYWAIT P0, [R3+URZ], R2 ;  /* 0x00000002030075a7 */ /* 0x0022e400080011ff */
[----:B---3--:R-:W-:Y:S05]  /*a8e0*/  @!P0 NANOSLEEP.SYNCS 0x989680 ;  /* 0x009896800000895d */ /* 0x008fea0003900000 */
[----:B------:R-:W3:Y:S02]  /*a8f0*/  @!P0 SYNCS.PHASECHK.TRANS64 P0, [R3+URZ], R2 ;  /* 0x00000002030085a7 */ /* 0x000ee400080010ff */
[----:B---3--:R-:W-:Y:S05]  /*a900*/  @!P0 BRA `(.L_x_120) ;  /* 0xfffffffc00f08947 */ /* 0x008fea000383ffff */
[----:B------:R-:W-:Y:S05]  /*a910*/  BRA `(.L_x_121) ;  /* 0xffffff9000747947 */ /* 0x000fea000383ffff */
.L_x_60:
[----:B------:R-:W-:-:S07]  /*a920*/  MOV R3, UR5 ;  /* 0x0000000500037c02 */ /* 0x000fce0008000f00 */
.L_x_122:
[----:B-1----:R1:W3:Y:S02]  /*a930*/  SYNCS.PHASECHK.TRANS64.TRYWAIT P0, [R3+URZ], R2 ;  /* 0x00000002030075a7 */ /* 0x0022e400080011ff */
[----:B---3--:R-:W-:Y:S05]  /*a940*/  @!P0 NANOSLEEP.SYNCS 0x989680 ;  /* 0x009896800000895d */ /* 0x008fea0003900000 */
[----:B------:R-:W3:Y:S02]  /*a950*/  @!P0 SYNCS.PHASECHK.TRANS64 P0, [R3+URZ], R2 ;  /* 0x00000002030085a7 */ /* 0x000ee400080010ff */
[----:B---3--:R-:W-:Y:S05]  /*a960*/  @!P0 BRA `(.L_x_122) ;  /* 0xfffffffc00f08947 */ /* 0x008fea000383ffff */
[----:B------:R-:W-:Y:S05]  /*a970*/  BRA `(.L_x_123) ;  /* 0xffffff9000807947 */ /* 0x000fea000383ffff */
.L_x_61:
[----:B-1----:R-:W-:-:S07]  /*a980*/  MOV R2, UR4 ;  /* 0x0000000400027c02 */ /* 0x002fce0008000f00 */
.L_x_124:
[----:B-1----:R1:W3:Y:S02]  /*a990*/  SYNCS.PHASECHK.TRANS64.TRYWAIT P0, [R2+URZ], R0 ;  /* 0x00000000020075a7 */ /* 0x0022e400080011ff */
[----:B---3--:R-:W-:Y:S05]  /*a9a0*/  @!P0 NANOSLEEP.SYNCS 0x989680 ;  /* 0x009896800000895d */ /* 0x008fea0003900000 */
[----:B------:R-:W3:Y:S02]  /*a9b0*/  @!P0 SYNCS.PHASECHK.TRANS64 P0, [R2+URZ], R0 ;  /* 0x00000000020085a7 */ /* 0x000ee400080010ff */
[----:B---3--:R-:W-:Y:S05]  /*a9c0*/  @!P0 BRA `(.L_x_124) ;  /* 0xfffffffc00f08947 */ /* 0x008fea000383ffff */
[----:B------:R-:W-:Y:S05]  /*a9d0*/  BRA `(.L_x_125) ;  /* 0xffffff90008c7947 */ /* 0x000fea000383ffff */
.L_x_66:
[----:B---3--:R3:W4:Y:S02]  /*a9e0*/  SYNCS.PHASECHK.TRANS64.TRYWAIT P0, [R2+URZ+0x40], R0 ;  /* 0x00004000020075a7 */ /* 0x00872400080011ff */
[----:B----4-:R-:W-:Y:S05]  /*a9f0*/  @!P0 NANOSLEEP.SYNCS 0x989680 ;  /* 0x009896800000895d */ /* 0x010fea0003900000 */
[----:B------:R-:W4:Y:S02]  /*aa00*/  @!P0 SYNCS.PHASECHK.TRANS64 P0, [R2+URZ+0x40], R0 ;  /* 0x00004000020085a7 */ /* 0x000f2400080010ff */
[----:B----4-:R-:W-:Y:S05]  /*aa10*/  @!P0 BRA `(.L_x_66) ;  /* 0xfffffffc00f08947 */ /* 0x010fea000383ffff */
[----:B------:R-:W-:Y:S05]  /*aa20*/  BRA `(.L_x_126) ;  /* 0xffffff9400b07947 */ /* 0x000fea000383ffff */
.L_x_69:
[----:B------:R-:W-:Y:S07]  /*aa30*/  MOV R2, UR29 ;  /* 0x0000001d00027c02 */ /* 0x000fee0008000f00 */
.L_x_127:
[----:B---3--:R3:W4:Y:S02]  /*aa40*/  SYNCS.PHASECHK.TRANS64.TRYWAIT P1, [R2+URZ+0x38], R0 ;  /* 0x00003800020075a7 */ /* 0x00872400080211ff */
[----:B----4-:R-:W-:Y:S05]  /*aa50*/  @!P1 NANOSLEEP.SYNCS 0x989680 ;  /* 0x009896800000995d */ /* 0x010fea0003900000 */
[----:B------:R-:W4:Y:S02]  /*aa60*/  @!P1 SYNCS.PHASECHK.TRANS64 P1, [R2+URZ+0x38], R0 ;  /* 0x00003800020095a7 */ /* 0x000f2400080210ff */
[----:B----4-:R-:W-:Y:S05]  /*aa70*/  @!P1 BRA `(.L_x_127) ;  /* 0xfffffffc00f09947 */ /* 0x010fea000383ffff */
[----:B------:R-:W-:Y:S05]  /*aa80*/  BRA `(.L_x_68) ;  /* 0xffffff9c00247947 */ /* 0x000fea000383ffff */
.L_x_72:
[----:B------:R-:W-:Y:S07]  /*aa90*/  MOV R2, UR29 ;  /* 0x0000001d00027c02 */ /* 0x000fee0008000f00 */
.L_x_128:
[----:B---3--:R3:W4:Y:S02]  /*aaa0*/  SYNCS.PHASECHK.TRANS64.TRYWAIT P0, [R2+URZ+0x28], R4 ;  /* 0x00002804020075a7 */ /* 0x00872400080011ff */
[----:B----4-:R-:W-:Y:S05]  /*aab0*/  @!P0 NANOSLEEP.SYNCS 0x989680 ;  /* 0x009896800000895d */ /* 0x010fea0003900000 */
[----:B------:R-:W4:Y:S02]  /*aac0*/  @!P0 SYNCS.PHASECHK.TRANS64 P0, [R2+URZ+0x28], R4 ;  /* 0x00002804020085a7 */ /* 0x000f2400080010ff */
[----:B----4-:R-:W-:Y:S05]  /*aad0*/  @!P0 BRA `(.L_x_128) ;  /* 0xfffffffc00f08947 */ /* 0x010fea000383ffff */
[----:B------:R-:W-:Y:S05]  /*aae0*/  BRA `(.L_x_129) ;  /* 0xffffff9c007c7947 */ /* 0x000fea000383ffff */
.L_x_75:
[----:B------:R-:W-:Y:S07]  /*aaf0*/  MOV R2, UR4 ;  /* 0x0000000400027c02 */ /* 0x000fee0008000f00 */
.L_x_130:
[----:B-1----:R1:W2:Y:S02]  /*ab00*/  SYNCS.PHASECHK.TRANS64.TRYWAIT P0, [R2+URZ+0x40], R0 ;  /* 0x00004000020075a7 */ /* 0x0022a400080011ff */
[----:B--2---:R-:W-:Y:S05]  /*ab10*/  @!P0 NANOSLEEP.SYNCS 0x989680 ;  /* 0x009896800000895d */ /* 0x004fea0003900000 */
[----:B------:R-:W2:Y:S02]  /*ab20*/  @!P0 SYNCS.PHASECHK.TRANS64 P0, [R2+URZ+0x40], R0 ;  /* 0x00004000020085a7 */ /* 0x000ea400080010ff */
[----:B--2---:R-:W-:Y:S05]  /*ab30*/  @!P0 BRA `(.L_x_130) ;  /* 0xfffffffc00f08947 */ /* 0x004fea000383ffff */
[----:B------:R-:W-:Y:S05]  /*ab40*/  BRA `(.L_x_131) ;  /* 0xffffffa400f07947 */ /* 0x000fea000383ffff */
.L_x_81:
[----:B------:R-:W-:Y:S07]  /*ab50*/  MOV R2, UR46 ;  /* 0x0000002e00027c02 */ /* 0x000fee0008000f00 */
.L_x_132:
[----:B-1----:R1:W3:Y:S02]  /*ab60*/  SYNCS.PHASECHK.TRANS64.TRYWAIT P1, [R2+URZ+0x20], R0 ;  /* 0x00002000020075a7 */ /* 0x0022e400080211ff */
[----:B---3--:R-:W-:Y:S05]  /*ab70*/  @!P1 NANOSLEEP.SYNCS 0x989680 ;  /* 0x009896800000995d */ /* 0x008fea0003900000 */
[----:B------:R-:W3:Y:S02]  /*ab80*/  @!P1 SYNCS.PHASECHK.TRANS64 P1, [R2+URZ+0x20], R0 ;  /* 0x00002000020095a7 */ /* 0x000ee400080210ff */
[----:B---3--:R-:W-:Y:S05]  /*ab90*/  @!P1 BRA `(.L_x_132) ;  /* 0xfffffffc00f09947 */ /* 0x008fea000383ffff */
[----:B------:R-:W-:Y:S05]  /*aba0*/  BRA `(.L_x_80) ;  /* 0xffffffb4006c7947 */ /* 0x000fea000383ffff */
.L_x_83:
[----:B-1----:R-:W-:Y:S07]  /*abb0*/  MOV R0, UR47 ;  /* 0x0000002f00007c02 */ /* 0x002fee0008000f00 */
.L_x_133:
[----:B-1----:R1:W3:Y:S02]  /*abc0*/  SYNCS.PHASECHK.TRANS64.TRYWAIT P0, [R0+URZ+0x60], R3 ;  /* 0x00006003000075a7 */ /* 0x0022e400080011ff */
[----:B---3--:R-:W-:Y:S05]  /*abd0*/  @!P0 NANOSLEEP.SYNCS 0x989680 ;  /* 0x009896800000895d */ /* 0x008fea0003900000 */
[----:B------:R-:W3:Y:S02]  /*abe0*/  @!P0 SYNCS.PHASECHK.TRANS64 P0, [R0+URZ+0x60], R3 ;  /* 0x00006003000085a7 */ /* 0x000ee400080010ff */
[----:B---3--:R-:W-:Y:S05]  /*abf0*/  @!P0 BRA `(.L_x_133) ;  /* 0xfffffffc00f08947 */ /* 0x008fea000383ffff */
[----:B------:R-:W-:Y:S05]  /*ac00*/  BRA `(.L_x_82) ;  /* 0xffffffb8006c7947 */ /* 0x000fea000383ffff */
        .weak           $__internal_0_$__cuda_sm10x_tcgen05_guardrail_trap_col_being_dealloced_not_returned_by_alloc
        .type           $__internal_0_$__cuda_sm10x_tcgen05_guardrail_trap_col_being_dealloced_not_returned_by_alloc,@function
        .size           $__internal_0_$__cuda_sm10x_tcgen05_guardrail_trap_col_being_dealloced_not_returned_by_alloc,($__internal_1_$__cuda_sm10x_tcgen05_guardrail_trap_phase_invalid_during_alloc - $__internal_0_$__cuda_sm10x_tcgen05_guardrail_trap_col_being_dealloced_not_returned_by_alloc)
$__internal_0_$__cuda_sm10x_tcgen05_guardrail_trap_col_being_dealloced_not_returned_by_alloc:
[----:B------:R-:W-:Y:S05]  /*ac10*/  BPT.TRAP 0x1 ;  /* 0x000000040000795c */ /* 0x000fea0000300000 */
[----:B------:R-:W-:-:S04]  /*ac20*/  HFMA2 R3, -RZ, RZ, 0, 0 ;  /* 0x00000000ff037431 */ /* 0x000fc800000001ff */
[----:B------:R-:W-:Y:S05]  /*ac30*/  RET.REL.NODEC R2 `(_ZN7cutlass13device_kernelINS_4gemm6kernel13GemmUniversalIN4cute5tupleIJiiiiEEENS1_10collective13CollectiveMmaINS1_35MainloopSm100TmaUmmaWarpSpecializedILi2ELi2ELi4ENS5_IJNS4_1CILi1EEESB_SB_EEEEENS5_IJNSA_ILi64EEENSA_ILi240EEENSA_ILi256EEEEEENS_12float_e4m3_tENS5_IJlSB_lEEESI_SJ_NS4_8TiledMMAINS4_8MMA_AtomIJNS4_10MMA_TraitsINS4_19SM100_MMA_F8F6F4_SSEJSI_SI_fSE_SF_NS4_17integral_constantINS4_4UMMA5MajorELSQ_0EEESR_NSO_INSP_7ScaleInELSS_0EEEST_EEEEEENS4_6LayoutISC_NS5_IJNSA_ILi0EEESX_SX_EEEEENS5_IJNS4_10UnderscoreES10_S10_EEEEENS4_13SM90_TMA_LOADENS4_14ComposedLayoutINS4_7SwizzleILi3ELi4ELi3EEENS4_18smem_ptr_flag_bitsILi8EEENSW_INS5_IJNSA_ILi8EEENSA_ILi128EEEEEENS5_IJS1A_SB_EEEEEEEvNS4_8identityES13_S1E_vS1F_EENS_8epilogue10collective18CollectiveEpilogueINS1H_23Sm100TmaWarpSpecializedILi1ELi1ELi120ELb0ELb0EEEJSH_NS5_IJNSW_ISE_SB_EENSW_ISF_SB_EEEEESI_SJ_SI_SJ_NS1H_6fusion15FusionCallbacksIS1L_NS1P_17LinearCombinationISI_fSI_fLNS_15FloatRoundStyleE2EEESH_S1O_JEEENS4_5SM1004TMEM4LOAD25SM100_TMEM_LOAD_16dp32b8xES13_NS14_INS15_ILi0ELi4ELi3EEES18_NSW_INS5_IJS19_NSA_ILi16EEEEEENS5_IJS20_SB_EEEEEEENS4_39AutoVectorizingCopyWithAssumedAlignmentILi128EEENS4_14SM90_TMA_STOREES24_S26_S26_EEEvvEEEEvNT_6ParamsE) ;  /* 0xffffff5002f07950 */ /* 0x000fea0003c3ffff */
        .weak           $__internal_1_$__cuda_sm10x_tcgen05_guardrail_trap_phase_invalid_during_alloc
        .type           $__internal_1_$__cuda_sm10x_tcgen05_guardrail_trap_phase_invalid_during_alloc,@function
        .size           $__internal_1_$__cuda_sm10x_tcgen05_guardrail_trap_phase_invalid_during_alloc,($__internal_2_$__cuda_sm10x_tcgen05_guardrail_trap_unallocated_columns_being_dealloced - $__internal_1_$__cuda_sm10x_tcgen05_guardrail_trap_phase_invalid_during_alloc)
$__internal_1_$__cuda_sm10x_tcgen05_guardrail_trap_phase_invalid_during_alloc:
[----:B------:R-:W-:Y:S05]  /*ac40*/  BPT.TRAP 0x1 ;  /* 0x000000040000795c */ /* 0x000fea0000300000 */
[----:B------:R-:W-:-:S04]  /*ac50*/  MOV R3, 0x0 ;  /* 0x0000000000037802 */ /* 0x000fc80000000f00 */
[----:B------:R-:W-:Y:S05]  /*ac60*/  RET.REL.NODEC R2 `(_ZN7cutlass13device_kernelINS_4gemm6kernel13GemmUniversalIN4cute5tupleIJiiiiEEENS1_10collective13CollectiveMmaINS1_35MainloopSm100TmaUmmaWarpSpecializedILi2ELi2ELi4ENS5_IJNS4_1CILi1EEESB_SB_EEEEENS5_IJNSA_ILi64EEENSA_ILi240EEENSA_ILi256EEEEEENS_12float_e4m3_tENS5_IJlSB_lEEESI_SJ_NS4_8TiledMMAINS4_8MMA_AtomIJNS4_10MMA_TraitsINS4_19SM100_MMA_F8F6F4_SSEJSI_SI_fSE_SF_NS4_17integral_constantINS4_4UMMA5MajorELSQ_0EEESR_NSO_INSP_7ScaleInELSS_0EEEST_EEEEEENS4_6LayoutISC_NS5_IJNSA_ILi0EEESX_SX_EEEEENS5_IJNS4_10UnderscoreES10_S10_EEEEENS4_13SM90_TMA_LOADENS4_14ComposedLayoutINS4_7SwizzleILi3ELi4ELi3EEENS4_18smem_ptr_flag_bitsILi8EEENSW_INS5_IJNSA_ILi8EEENSA_ILi128EEEEEENS5_IJS1A_SB_EEEEEEEvNS4_8identityES13_S1E_vS1F_EENS_8epilogue10collective18CollectiveEpilogueINS1H_23Sm100TmaWarpSpecializedILi1ELi1ELi120ELb0ELb0EEEJSH_NS5_IJNSW_ISE_SB_EENSW_ISF_SB_EEEEESI_SJ_SI_SJ_NS1H_6fusion15FusionCallbacksIS1L_NS1P_17LinearCombinationISI_fSI_fLNS_15FloatRoundStyleE2EEESH_S1O_JEEENS4_5SM1004TMEM4LOAD25SM100_TMEM_LOAD_16dp32b8xES13_NS14_INS15_ILi0ELi4ELi3EEES18_NSW_INS5_IJS19_NSA_ILi16EEEEEENS5_IJS20_SB_EEEEEEENS4_39AutoVectorizingCopyWithAssumedAlignmentILi128EEENS4_14SM90_TMA_STOREES24_S26_S26_EEEvvEEEEvNT_6ParamsE) ;  /* 0xffffff5002e47950 */ /* 0x000fea0003c3ffff */
        .weak           $__internal_2_$__cuda_sm10x_tcgen05_guardrail_trap_unallocated_columns_being_dealloced
        .type           $__internal_2_$__cuda_sm10x_tcgen05_guardrail_trap_unallocated_columns_being_dealloced,@function
        .size           $__internal_2_$__cuda_sm10x_tcgen05_guardrail_trap_unallocated_columns_being_dealloced,(.L_x_135 - $__internal_2_$__cuda_sm10x_tcgen05_guardrail_trap_unallocated_columns_being_dealloced)
$__internal_2_$__cuda_sm10x_tcgen05_guardrail_trap_unallocated_columns_being_dealloced:
[----:B------:R-:W-:Y:S05]  /*ac70*/  BPT.TRAP 0x1 ;  /* 0x000000040000795c */ /* 0x000fea0000300000 */
[----:B------:R-:W-:-:S04]  /*ac80*/  HFMA2 R3, -RZ, RZ, 0, 0 ;  /* 0x00000000ff037431 */ /* 0x000fc800000001ff */
[----:B------:R-:W-:Y:S05]  /*ac90*/  RET.REL.NODEC R2 `(_ZN7cutlass13device_kernelINS_4gemm6kernel13GemmUniversalIN4cute5tupleIJiiiiEEENS1_10collective13CollectiveMmaINS1_35MainloopSm100TmaUmmaWarpSpecializedILi2ELi2ELi4ENS5_IJNS4_1CILi1EEESB_SB_EEEEENS5_IJNSA_ILi64EEENSA_ILi240EEENSA_ILi256EEEEEENS_12float_e4m3_tENS5_IJlSB_lEEESI_SJ_NS4_8TiledMMAINS4_8MMA_AtomIJNS4_10MMA_TraitsINS4_19SM100_MMA_F8F6F4_SSEJSI_SI_fSE_SF_NS4_17integral_constantINS4_4UMMA5MajorELSQ_0EEESR_NSO_INSP_7ScaleInELSS_0EEEST_EEEEEENS4_6LayoutISC_NS5_IJNSA_ILi0EEESX_SX_EEEEENS5_IJNS4_10UnderscoreES10_S10_EEEEENS4_13SM90_TMA_LOADENS4_14ComposedLayoutINS4_7SwizzleILi3ELi4ELi3EEENS4_18smem_ptr_flag_bitsILi8EEENSW_INS5_IJNSA_ILi8EEENSA_ILi128EEEEEENS5_IJS1A_SB_EEEEEEEvNS4_8identityES13_S1E_vS1F_EENS_8epilogue10collective18CollectiveEpilogueINS1H_23Sm100TmaWarpSpecializedILi1ELi1ELi120ELb0ELb0EEEJSH_NS5_IJNSW_ISE_SB_EENSW_ISF_SB_EEEEESI_SJ_SI_SJ_NS1H_6fusion15FusionCallbacksIS1L_NS1P_17LinearCombinationISI_fSI_fLNS_15FloatRoundStyleE2EEESH_S1O_JEEENS4_5SM1004TMEM4LOAD25SM100_TMEM_LOAD_16dp32b8xES13_NS14_INS15_ILi0ELi4ELi3EEES18_NSW_INS5_IJS19_NSA_ILi16EEEEEENS5_IJS20_SB_EEEEEEENS4_39AutoVectorizingCopyWithAssumedAlignmentILi128EEENS4_14SM90_TMA_STOREES24_S26_S26_EEEvvEEEEvNT_6ParamsE) ;  /* 0xffffff5002d87950 */ /* 0x000fea0003c3ffff */
.L_x_134:
[----:B------:R-:W-:-:S00]  /*aca0*/  BRA `(.L_x_134) ;  /* 0xfffffffc00fc7947 */ /* 0x000fc0000383ffff */
[----:B------:R-:W-:-:S00]  /*acb0*/  NOP ;  /* 0x0000000000007918 */ /* 0x000fc00000000000 */
        /* <DEDUP_REMOVED lines=12> */
.L_x_135:


//--------------------- .nv.global.init           --------------------------
	.section	.nv.global.init,"aw",@progbits
.nv.global.init:
	.type		$str$26,@object
	.size		$str$26,($str$25 - $str$26)
$str$26:
        /*0000*/ 	.byte	0x2f, 0x74, 0x6d, 0x70, 0x2f, 0x63, 0x75, 0x74, 0x6c, 0x61, 0x73, 0x73, 0x5f, 0x73, 0x77, 0x65
        /*0010*/ 	.byte	0x65, 0x70, 0x5f, 0x73, 0x72, 0x63, 0x2f, 0x69, 0x6e, 0x63, 0x6c, 0x75, 0x64, 0x65, 0x2f, 0x63
        /*0020*/ 	.byte	0x75, 0x74, 0x65, 0x2f, 0x61, 0x74, 0x6f, 0x6d, 0x2f, 0x63, 0x6f, 0x70, 0x79, 0x5f, 0x74, 0x72
        /*0030*/ 	.byte	0x61, 0x69, 0x74, 0x73, 0x5f, 0x73, 0x6d, 0x31, 0x30, 0x30, 0x2e, 0x68, 0x70, 0x70, 0x00
	.type		$str$25,@object
	.size		$str$25,(__unnamed_1 - $str$25)
$str$25:
        /*003f*/ 	.byte	0x28, 0x28, 0x75, 0x69, 0x6e, 0x74, 0x33, 0x32, 0x5f, 0x74, 0x28, 0x74, 0x68, 0x72, 0x65, 0x61
        /*004f*/ 	.byte	0x64, 0x49, 0x64, 0x78, 0x2e, 0x78, 0x29, 0x20, 0x2f, 0x20, 0x33, 0x32, 0x29, 0x20, 0x25, 0x20
        /*005f*/ 	.byte	0x34, 0x29, 0x20, 0x3d, 0x3d, 0x20, 0x28, 0x28, 0x28, 0x74, 0x6d, 0x65, 0x6d, 0x5f, 0x61, 0x64
        /*006f*/ 	.byte	0x64, 0x72, 0x20, 0x3e, 0x3e, 0x20, 0x31, 0x36, 0x29, 0x20, 0x2f, 0x20, 0x33, 0x32, 0x29, 0x20
        /*007f*/ 	.byte	0x25, 0x20, 0x34, 0x29, 0x00
	.type		__unnamed_1,@object
	.size		__unnamed_1,(.L_1 - __unnamed_1)
__unnamed_1:
        /* <DEDUP_REMOVED lines=37> */
        /*02d4*/ 	.byte	0x3c, 0x30, 0x3e, 0x3e, 0x3e, 0x3e, 0x5d, 0x00
.L_1:


//--------------------- .nv.shared._ZN7cutlass13device_kernelINS_4gemm6kernel13GemmUniversalIN4cute5tupleIJiiiiEEENS1_10collective13CollectiveMmaINS1_35MainloopSm100TmaUmmaWarpSpecializedILi2ELi2ELi4ENS5_IJNS4_1CILi1EEESB_SB_EEEEENS5_IJNSA_ILi64EEENSA_ILi240EEENSA_ILi256EEEEEENS_12float_e4m3_tENS5_IJlSB_lEEESI_SJ_NS4_8TiledMMAINS4_8MMA_AtomIJNS4_10MMA_TraitsINS4_19SM100_MMA_F8F6F4_SSEJSI_SI_fSE_SF_NS4_17integral_constantINS4_4UMMA5MajorELSQ_0EEESR_NSO_INSP_7ScaleInELSS_0EEEST_EEEEEENS4_6LayoutISC_NS5_IJNSA_ILi0EEESX_SX_EEEEENS5_IJNS4_10UnderscoreES10_S10_EEEEENS4_13SM90_TMA_LOADENS4_14ComposedLayoutINS4_7SwizzleILi3ELi4ELi3EEENS4_18smem_ptr_flag_bitsILi8EEENSW_INS5_IJNSA_ILi8EEENSA_ILi128EEEEEENS5_IJS1A_SB_EEEEEEEvNS4_8identityES13_S1E_vS1F_EENS_8epilogue10collective18CollectiveEpilogueINS1H_23Sm100TmaWarpSpecializedILi1ELi1ELi120ELb0ELb0EEEJSH_NS5_IJNSW_ISE_SB_EENSW_ISF_SB_EEEEESI_SJ_SI_SJ_NS1H_6fusion15FusionCallbacksIS1L_NS1P_17LinearCombinationISI_fSI_fLNS_15FloatRoundStyleE2EEESH_S1O_JEEENS4_5SM1004TMEM4LOAD25SM100_TMEM_LOAD_16dp32b8xES13_NS14_INS15_ILi0ELi4ELi3EEES18_NSW_INS5_IJS19_NSA_ILi16EEEEEENS5_IJS20_SB_EEEEEEENS4_39AutoVectorizingCopyWithAssumedAlignmentILi128EEENS4_14SM90_TMA_STOREES24_S26_S26_EEEvvEEEEvNT_6ParamsE --------------------------
	.section	.nv.shared._ZN7cutlass13device_kernelINS_4gemm6kernel13GemmUniversalIN4cute5tupleIJiiiiEEENS1_10collective13CollectiveMmaINS1_35MainloopSm100TmaUmmaWarpSpecializedILi2ELi2ELi4ENS5_IJNS4_1CILi1EEESB_SB_EEEEENS5_IJNSA_ILi64EEENSA_ILi240EEENSA_ILi256EEEEEENS_12float_e4m3_tENS5_IJlSB_lEEESI_SJ_NS4_8TiledMMAINS4_8MMA_AtomIJNS4_10MMA_TraitsINS4_19SM100_MMA_F8F6F4_SSEJSI_SI_fSE_SF_NS4_17integral_constantINS4_4UMMA5MajorELSQ_0EEESR_NSO_INSP_7ScaleInELSS_0EEEST_EEEEEENS4_6LayoutISC_NS5_IJNSA_ILi0EEESX_SX_EEEEENS5_IJNS4_10UnderscoreES10_S10_EEEEENS4_13SM90_TMA_LOADENS4_14ComposedLayoutINS4_7SwizzleILi3ELi4ELi3EEENS4_18smem_ptr_flag_bitsILi8EEENSW_INS5_IJNSA_ILi8EEENSA_ILi128EEEEEENS5_IJS1A_SB_EEEEEEEvNS4_8identityES13_S1E_vS1F_EENS_8epilogue10collective18CollectiveEpilogueINS1H_23Sm100TmaWarpSpecializedILi1ELi1ELi120ELb0ELb0EEEJSH_NS5_IJNSW_ISE_SB_EENSW_ISF_SB_EEEEESI_SJ_SI_SJ_NS1H_6fusion15FusionCallbacksIS1L_NS1P_17LinearCombinationISI_fSI_fLNS_15FloatRoundStyleE2EEESH_S1O_JEEENS4_5SM1004TMEM4LOAD25SM100_TMEM_LOAD_16dp32b8xES13_NS14_INS15_ILi0ELi4ELi3EEES18_NSW_INS5_IJS19_NSA_ILi16EEEEEENS5_IJS20_SB_EEEEEEENS4_39AutoVectorizingCopyWithAssumedAlignmentILi128EEENS4_14SM90_TMA_STOREES24_S26_S26_EEEvvEEEEvNT_6ParamsE,"aw",@nobits
	.sectionflags	@""
	.align	16
	.zero		1024


//--------------------- .nv.shared.reserved.0     --------------------------
	.section	.nv.shared.reserved.0,"aw",@nobits
	.weak		__nv_reservedSMEM_offset_0_alias
	.size		__nv_reservedSMEM_offset_0_alias, 0, 64
	.other		__nv_reservedSMEM_offset_0_alias,@"STO_CUDA_RESERVED_SHARED STV_DEFAULT"
__nv_reservedSMEM_offset_0_alias:
	.zero		0
.nv.shared.reserved.0:
	.zero		64
	.weak		__nv_reservedSMEM_tcgen05_partition
	.type		__nv_reservedSMEM_tcgen05_partition,@object
	.size		__nv_reservedSMEM_tcgen05_partition,(.L_0 - __nv_reservedSMEM_tcgen05_partition)
__nv_reservedSMEM_tcgen05_partition:
	.zero		32
.L_0:


//--------------------- .nv.global                --------------------------
	.section	.nv.global,"aw",@nobits
.nv.global:
	.type		_ZN40_INTERNAL_7894d507_4_k_cu_c4acd4d9_261804cute1_E,@object
	.size		_ZN40_INTERNAL_7894d507_4_k_cu_c4acd4d9_261804cute1_E,(_ZN40_INTERNAL_7894d507_4_k_cu_c4acd4d9_261804cuda3std3__45__cpo6cbeginE - _ZN40_INTERNAL_7894d507_4_k_cu_c4acd4d9_261804cute1_E)
_ZN40_INTERNAL_7894d507_4_k_cu_c4acd4d9_261804cute1_E:
	.zero		1
	.type		_ZN40_INTERNAL_7894d507_4_k_cu_c4acd4d9_261804cuda3std3__45__cpo6cbeginE,@object
	.size		_ZN40_INTERNAL_7894d507_4_k_cu_c4acd4d9_261804cuda3std3__45__cpo6cbeginE,(_ZN40_INTERNAL_7894d507_4_k_cu_c4acd4d9_261804cuda3std3__48in_placeE - _ZN40_INTERNAL_7894d507_4_k_cu_c4acd4d9_261804cuda3std3__45__cpo6cbeginE)
_ZN40_INTERNAL_7894d507_4_k_cu_c4acd4d9_261804cuda3std3__45__cpo6cbeginE:
	.zero		1
	.type		_ZN40_INTERNAL_7894d507_4_k_cu_c4acd4d9_261804cuda3std3__48in_placeE,@object
	.size		_ZN40_INTERNAL_7894d507_4_k_cu_c4acd4d9_261804cuda3std3__48in_placeE,(_ZN40_INTERNAL_7894d507_4_k_cu_c4acd4d9_261804cuda3std6ranges3__45__cpo9iter_moveE - _ZN40_INTERNAL_7894d507_4_k_cu_c4acd4d9_261804cuda3std3__48in_placeE)
_ZN40_INTERNAL_7894d507_4_k_cu_c4acd4d9_261804cuda3std3__48in_placeE:
	.zero		1
	.type		_ZN40_INTERNAL_7894d507_4_k_cu_c4acd4d9_261804cuda3std6ranges3__45__cpo9iter_moveE,@object
	.size		_ZN40_INTERNAL_7894d507_4_k_cu_c4acd4d9_261804cuda3std6ranges3__45__cpo9iter_moveE,(_ZN40_INTERNAL_7894d507_4_k_cu_c4acd4d9_261804cuda3std3__45__cpo5beginE - _ZN40_INTERNAL_7894d507_4_k_cu_c4acd4d9_261804cuda3std6ranges3__45__cpo9iter_moveE)
_ZN40_INTERNAL_7894d507_4_k_cu_c4acd4d9_261804cuda3std6ranges3__45__cpo9iter_moveE:
	.zero		1
	.type		_ZN40_INTERNAL_7894d507_4_k_cu_c4acd4d9_261804cuda3std3__45__cpo5beginE,@object
	.size		_ZN40_INTERNAL_7894d507_4_k_cu_c4acd4d9_261804cuda3std3__45__cpo5beginE,(_ZN40_INTERNAL_7894d507_4_k_cu_c4acd4d9_261804cuda3std3__442_GLOBAL__N__7894d507_4_k_cu_c4acd4d9_261806ignoreE - _ZN40_INTERNAL_7894d507_4_k_cu_c4acd4d9_261804cuda3std3__45__cpo5beginE)
_ZN40_INTERNAL_7894d507_4_k_cu_c4acd4d9_261804cuda3std3__45__cpo5beginE:
	.zero		1
	.type		_ZN40_INTERNAL_7894d507_4_k_cu_c4acd4d9_261804cuda3std3__442_GLOBAL__N__7894d507_4_k_cu_c4acd4d9_261806ignoreE,@object
	.size		_ZN40_INTERNAL_7894d507_4_k_cu_c4acd4d9_261804cuda3std3__442_GLOBAL__N__7894d507_4_k_cu_c4acd4d9_261806ignoreE,(_ZN40_INTERNAL_7894d507_4_k_cu_c4acd4d9_261804cute7productE - _ZN40_INTERNAL_7894d507_4_k_cu_c4acd4d9_261804cuda3std3__442_GLOBAL__N__7894d507_4_k_cu_c4acd4d9_261806ignoreE)
_ZN40_INTERNAL_7894d507_4_k_cu_c4acd4d9_261804cuda3std3__442_GLOBAL__N__7894d507_4_k_cu_c4acd4d9_261806ignoreE:
	.zero		1
	.type		_ZN40_INTERNAL_7894d507_4_k_cu_c4acd4d9_261804cute7productE,@object
	.size		_ZN40_INTERNAL_7894d507_4_k_cu_c4acd4d9_261804cute7productE,(_ZN40_INTERNAL_7894d507_4_k_cu_c4acd4d9_261804cuda3std3__45__cpo3endE - _ZN40_INTERNAL_7894d507_4_k_cu_c4acd4d9_261804cute7productE)
_ZN40_INTERNAL_7894d507_4_k_cu_c4acd4d9_261804cute7productE:
	.zero		1
	.type		_ZN40_INTERNAL_7894d507_4_k_cu_c4acd4d9_261804cuda3std3__45__cpo3endE,@object
	.size		_ZN40_INTERNAL_7894d507_4_k_cu_c4acd4d9_261804cuda3std3__45__cpo3endE,(_ZN40_INTERNAL_7894d507_4_k_cu_c4acd4d9_261804cuda3std3__419piecewise_constructE - _ZN40_INTERNAL_7894d507_4_k_cu_c4acd4d9_261804cuda3std3__45__cpo3endE)
_ZN40_INTERNAL_7894d507_4_k_cu_c4acd4d9_261804cuda3std3__45__cpo3endE:
	.zero		1
	.type		_ZN40_INTERNAL_7894d507_4_k_cu_c4acd4d9_261804cuda3std3__419piecewise_constructE,@object
	.size		_ZN40_INTERNAL_7894d507_4_k_cu_c4acd4d9_261804cuda3std3__419piecewise_constructE,(_ZN40_INTERNAL_7894d507_4_k_cu_c4acd4d9_261804cuda3std3__45__cpo4cendE - _ZN40_INTERNAL_7894d507_4_k_cu_c4acd4d9_261804cuda3std3__419piecewise_constructE)
_ZN40_INTERNAL_7894d507_4_k_cu_c4acd4d9_261804cuda3std3__419piecewise_constructE:
	.zero		1
	.type		_ZN40_INTERNAL_7894d507_4_k_cu_c4acd4d9_261804cuda3std3__45__cpo4cendE,@object
	.size		_ZN40_INTERNAL_7894d507_4_k_cu_c4acd4d9_261804cuda3std3__45__cpo4cendE,(_ZN40_INTERNAL_7894d507_4_k_cu_c4acd4d9_261804cuda3std6ranges3__45__cpo4swapE - _ZN40_INTERNAL_7894d507_4_k_cu_c4acd4d9_261804cuda3std3__45__cpo4cendE)
_ZN40_INTERNAL_7894d507_4_k_cu_c4acd4d9_261804cuda3std3__45__cpo4cendE:
	.zero		1
	.type		_ZN40_INTERNAL_7894d507_4_k_cu_c4acd4d9_261804cuda3std6ranges3__45__cpo4swapE,@object
	.size		_ZN40_INTERNAL_7894d507_4_k_cu_c4acd4d9_261804cuda3std6ranges3__45__cpo4swapE,(.L_9 - _ZN40_INTERNAL_7894d507_4_k_cu_c4acd4d9_261804cuda3std6ranges3__45__cpo4swapE)
_ZN40_INTERNAL_7894d507_4_k_cu_c4acd4d9_261804cuda3std6ranges3__45__cpo4swapE:
	.zero		1
.L_9:


//--------------------- .nv.constant0._ZN7cutlass13device_kernelINS_4gemm6kernel13GemmUniversalIN4cute5tupleIJiiiiEEENS1_10collective13CollectiveMmaINS1_35MainloopSm100TmaUmmaWarpSpecializedILi2ELi2ELi4ENS5_IJNS4_1CILi1EEESB_SB_EEEEENS5_IJNSA_ILi64EEENSA_ILi240EEENSA_ILi256EEEEEENS_12float_e4m3_tENS5_IJlSB_lEEESI_SJ_NS4_8TiledMMAINS4_8MMA_AtomIJNS4_10MMA_TraitsINS4_19SM100_MMA_F8F6F4_SSEJSI_SI_fSE_SF_NS4_17integral_constantINS4_4UMMA5MajorELSQ_0EEESR_NSO_INSP_7ScaleInELSS_0EEEST_EEEEEENS4_6LayoutISC_NS5_IJNSA_ILi0EEESX_SX_EEEEENS5_IJNS4_10UnderscoreES10_S10_EEEEENS4_13SM90_TMA_LOADENS4_14ComposedLayoutINS4_7SwizzleILi3ELi4ELi3EEENS4_18smem_ptr_flag_bitsILi8EEENSW_INS5_IJNSA_ILi8EEENSA_ILi128EEEEEENS5_IJS1A_SB_EEEEEEEvNS4_8identityES13_S1E_vS1F_EENS_8epilogue10collective18CollectiveEpilogueINS1H_23Sm100TmaWarpSpecializedILi1ELi1ELi120ELb0ELb0EEEJSH_NS5_IJNSW_ISE_SB_EENSW_ISF_SB_EEEEESI_SJ_SI_SJ_NS1H_6fusion15FusionCallbacksIS1L_NS1P_17LinearCombinationISI_fSI_fLNS_15FloatRoundStyleE2EEESH_S1O_JEEENS4_5SM1004TMEM4LOAD25SM100_TMEM_LOAD_16dp32b8xES13_NS14_INS15_ILi0ELi4ELi3EEES18_NSW_INS5_IJS19_NSA_ILi16EEEEEENS5_IJS20_SB_EEEEEEENS4_39AutoVectorizingCopyWithAssumedAlignmentILi128EEENS4_14SM90_TMA_STOREES24_S26_S26_EEEvvEEEEvNT_6ParamsE --------------------------
	.section	.nv.constant0._ZN7cutlass13device_kernelINS_4gemm6kernel13GemmUniversalIN4cute5tupleIJiiiiEEENS1_10collective13CollectiveMmaINS1_35MainloopSm100TmaUmmaWarpSpecializedILi2ELi2ELi4ENS5_IJNS4_1CILi1EEESB_SB_EEEEENS5_IJNSA_ILi64EEENSA_ILi240EEENSA_ILi256EEEEEENS_12float_e4m3_tENS5_IJlSB_lEEESI_SJ_NS4_8TiledMMAINS4_8MMA_AtomIJNS4_10MMA_TraitsINS4_19SM100_MMA_F8F6F4_SSEJSI_SI_fSE_SF_NS4_17integral_constantINS4_4UMMA5MajorELSQ_0EEESR_NSO_INSP_7ScaleInELSS_0EEEST_EEEEEENS4_6LayoutISC_NS5_IJNSA_ILi0EEESX_SX_EEEEENS5_IJNS4_10UnderscoreES10_S10_EEEEENS4_13SM90_TMA_LOADENS4_14ComposedLayoutINS4_7SwizzleILi3ELi4ELi3EEENS4_18smem_ptr_flag_bitsILi8EEENSW_INS5_IJNSA_ILi8EEENSA_ILi128EEEEEENS5_IJS1A_SB_EEEEEEEvNS4_8identityES13_S1E_vS1F_EENS_8epilogue10collective18CollectiveEpilogueINS1H_23Sm100TmaWarpSpecializedILi1ELi1ELi120ELb0ELb0EEEJSH_NS5_IJNSW_ISE_SB_EENSW_ISF_SB_EEEEESI_SJ_SI_SJ_NS1H_6fusion15FusionCallbacksIS1L_NS1P_17LinearCombinationISI_fSI_fLNS_15FloatRoundStyleE2EEESH_S1O_JEEENS4_5SM1004TMEM4LOAD25SM100_TMEM_LOAD_16dp32b8xES13_NS14_INS15_ILi0ELi4ELi3EEES18_NSW_INS5_IJS19_NSA_ILi16EEEEEENS5_IJS20_SB_EEEEEEENS4_39AutoVectorizingCopyWithAssumedAlignmentILi128EEENS4_14SM90_TMA_STOREES24_S26_S26_EEEvvEEEEvNT_6ParamsE,"a",@progbits
	.sectionflags	@""
	.align	4
.nv.constant0._ZN7cutlass13device_kernelINS_4gemm6kernel13GemmUniversalIN4cute5tupleIJiiiiEEENS1_10collective13CollectiveMmaINS1_35MainloopSm100TmaUmmaWarpSpecializedILi2ELi2ELi4ENS5_IJNS4_1CILi1EEESB_SB_EEEEENS5_IJNSA_ILi64EEENSA_ILi240EEENSA_ILi256EEEEEENS_12float_e4m3_tENS5_IJlSB_lEEESI_SJ_NS4_8TiledMMAINS4_8MMA_AtomIJNS4_10MMA_TraitsINS4_19SM100_MMA_F8F6F4_SSEJSI_SI_fSE_SF_NS4_17integral_constantINS4_4UMMA5MajorELSQ_0EEESR_NSO_INSP_7ScaleInELSS_0EEEST_EEEEEENS4_6LayoutISC_NS5_IJNSA_ILi0EEESX_SX_EEEEENS5_IJNS4_10UnderscoreES10_S10_EEEEENS4_13SM90_TMA_LOADENS4_14ComposedLayoutINS4_7SwizzleILi3ELi4ELi3EEENS4_18smem_ptr_flag_bitsILi8EEENSW_INS5_IJNSA_ILi8EEENSA_ILi128EEEEEENS5_IJS1A_SB_EEEEEEEvNS4_8identityES13_S1E_vS1F_EENS_8epilogue10collective18CollectiveEpilogueINS1H_23Sm100TmaWarpSpecializedILi1ELi1ELi120ELb0ELb0EEEJSH_NS5_IJNSW_ISE_SB_EENSW_ISF_SB_EEEEESI_SJ_SI_SJ_NS1H_6fusion15FusionCallbacksIS1L_NS1P_17LinearCombinationISI_fSI_fLNS_15FloatRoundStyleE2EEESH_S1O_JEEENS4_5SM1004TMEM4LOAD25SM100_TMEM_LOAD_16dp32b8xES13_NS14_INS15_ILi0ELi4ELi3EEES18_NSW_INS5_IJS19_NSA_ILi16EEEEEENS5_IJS20_SB_EEEEEEENS4_39AutoVectorizingCopyWithAssumedAlignmentILi128EEENS4_14SM90_TMA_STOREES24_S26_S26_EEEvvEEEEvNT_6ParamsE:
	.zero		2944


//--------------------- SYMBOLS --------------------------

	.type		.nv.reservedSmem.offset0,@object
	.size		.nv.reservedSmem.offset0,0x4
	.type		.nv.reservedSmem.cap,@object
	.size		.nv.reservedSmem.cap,0x4
	.type		__assertfail,@function
